//
// Generated by NVIDIA NVVM Compiler
//
// Compiler Build ID: CL-36424714
// Cuda compilation tools, release 13.0, V13.0.88
// Based on NVVM 20.0.0
//

.version 9.0
.target sm_100
.address_size 64

	// .globl	_Z18swa_forward_kernelPK13__nv_bfloat16S1_S1_PS_S2_iiii
.extern .shared .align 16 .b8 smem[];

.visible .entry _Z18swa_forward_kernelPK13__nv_bfloat16S1_S1_PS_S2_iiii(
	.param .u64 .ptr .align 1 _Z18swa_forward_kernelPK13__nv_bfloat16S1_S1_PS_S2_iiii_param_0,
	.param .u64 .ptr .align 1 _Z18swa_forward_kernelPK13__nv_bfloat16S1_S1_PS_S2_iiii_param_1,
	.param .u64 .ptr .align 1 _Z18swa_forward_kernelPK13__nv_bfloat16S1_S1_PS_S2_iiii_param_2,
	.param .u64 .ptr .align 1 _Z18swa_forward_kernelPK13__nv_bfloat16S1_S1_PS_S2_iiii_param_3,
	.param .u64 .ptr .align 1 _Z18swa_forward_kernelPK13__nv_bfloat16S1_S1_PS_S2_iiii_param_4,
	.param .u32 _Z18swa_forward_kernelPK13__nv_bfloat16S1_S1_PS_S2_iiii_param_5,
	.param .u32 _Z18swa_forward_kernelPK13__nv_bfloat16S1_S1_PS_S2_iiii_param_6,
	.param .u32 _Z18swa_forward_kernelPK13__nv_bfloat16S1_S1_PS_S2_iiii_param_7,
	.param .u32 _Z18swa_forward_kernelPK13__nv_bfloat16S1_S1_PS_S2_iiii_param_8
)
{
	.reg .pred 	%p<78>;
	.reg .b16 	%rs<48>;
	.reg .b32 	%r<229>;
	.reg .b32 	%f<353>;
	.reg .b64 	%rd<62>;

	ld.param.u64 	%rd4, [_Z18swa_forward_kernelPK13__nv_bfloat16S1_S1_PS_S2_iiii_param_0];
	ld.param.u64 	%rd5, [_Z18swa_forward_kernelPK13__nv_bfloat16S1_S1_PS_S2_iiii_param_1];
	ld.param.u64 	%rd7, [_Z18swa_forward_kernelPK13__nv_bfloat16S1_S1_PS_S2_iiii_param_2];
	ld.param.u64 	%rd8, [_Z18swa_forward_kernelPK13__nv_bfloat16S1_S1_PS_S2_iiii_param_4];
	ld.param.u32 	%r99, [_Z18swa_forward_kernelPK13__nv_bfloat16S1_S1_PS_S2_iiii_param_5];
	ld.param.u32 	%r100, [_Z18swa_forward_kernelPK13__nv_bfloat16S1_S1_PS_S2_iiii_param_6];
	ld.param.u32 	%r101, [_Z18swa_forward_kernelPK13__nv_bfloat16S1_S1_PS_S2_iiii_param_7];
	ld.param.u32 	%r102, [_Z18swa_forward_kernelPK13__nv_bfloat16S1_S1_PS_S2_iiii_param_8];
	cvta.to.global.u64 	%rd1, %rd8;
	cvta.to.global.u64 	%rd2, %rd7;
	mov.u32 	%r1, %ctaid.x;
	mov.u32 	%r2, %ctaid.y;
	mov.u32 	%r3, %tid.x;
	mul.lo.s32 	%r4, %r101, %r100;
	mul.lo.s32 	%r5, %r101, %r1;
	add.s32 	%r6, %r2, 1;
	setp.lt.s32 	%p1, %r6, %r102;
	sub.s32 	%r103, %r6, %r102;
	selp.b32 	%r7, 0, %r103, %p1;
	sub.s32 	%r8, %r2, %r7;
	shl.b32 	%r9, %r102, 2;
	setp.ge.s32 	%p2, %r3, %r101;
	shl.b32 	%r104, %r3, 2;
	mov.u32 	%r105, smem;
	add.s32 	%r10, %r105, %r104;
	@%p2 bra 	$L__BB0_2;
	cvta.to.global.u64 	%rd9, %rd4;
	add.s32 	%r106, %r5, %r3;
	mad.lo.s32 	%r107, %r4, %r2, %r106;
	mul.wide.s32 	%rd10, %r107, 2;
	add.s64 	%rd11, %rd9, %rd10;
	ld.global.nc.u16 	%rs1, [%rd11];
	// begin inline asm
	{ cvt.f32.bf16 %f39, %rs1;}

	// end inline asm
	st.shared.f32 	[%r10], %f39;
$L__BB0_2:
	shl.b32 	%r108, %r101, 2;
	add.s32 	%r11, %r105, %r108;
	add.s32 	%r12, %r11, %r9;
	bar.sync 	0;
	setp.lt.s32 	%p3, %r102, 1;
	@%p3 bra 	$L__BB0_16;
	add.s32 	%r13, %r12, %r9;
	add.s32 	%r14, %r13, %r104;
	mov.u32 	%r15, %ntid.x;
	cvta.to.global.u64 	%rd3, %rd5;
	cvt.rn.f32.s32 	%f40, %r101;
	rsqrt.approx.f32 	%f1, %f40;
	mov.b32 	%r201, 0;
$L__BB0_4:
	setp.ge.s32 	%p4, %r3, %r101;
	setp.gt.s32 	%p5, %r201, %r8;
	mov.f32 	%f328, 0f00000000;
	or.pred  	%p6, %p4, %p5;
	@%p6 bra 	$L__BB0_6;
	add.s32 	%r112, %r201, %r7;
	ld.shared.f32 	%f43, [%r10];
	add.s32 	%r113, %r5, %r3;
	mad.lo.s32 	%r114, %r112, %r4, %r113;
	mul.wide.s32 	%rd12, %r114, 2;
	add.s64 	%rd13, %rd3, %rd12;
	ld.global.nc.u16 	%rs2, [%rd13];
	// begin inline asm
	{ cvt.f32.bf16 %f42, %rs2;}

	// end inline asm
	mul.f32 	%f328, %f43, %f42;
$L__BB0_6:
	setp.lt.u32 	%p7, %r15, 2;
	st.shared.f32 	[%r14], %f328;
	bar.sync 	0;
	@%p7 bra 	$L__BB0_11;
	mov.u32 	%r202, %r15;
$L__BB0_8:
	shr.u32 	%r18, %r202, 1;
	setp.ge.u32 	%p8, %r3, %r18;
	@%p8 bra 	$L__BB0_10;
	shl.b32 	%r115, %r18, 2;
	add.s32 	%r116, %r14, %r115;
	ld.shared.f32 	%f44, [%r116];
	ld.shared.f32 	%f45, [%r14];
	add.f32 	%f46, %f44, %f45;
	st.shared.f32 	[%r14], %f46;
$L__BB0_10:
	bar.sync 	0;
	setp.gt.u32 	%p9, %r202, 3;
	mov.u32 	%r202, %r18;
	@%p9 bra 	$L__BB0_8;
$L__BB0_11:
	setp.ne.s32 	%p10, %r3, 0;
	@%p10 bra 	$L__BB0_15;
	@%p5 bra 	$L__BB0_14;
	ld.shared.f32 	%f47, [%r13];
	mul.f32 	%f48, %f1, %f47;
	shl.b32 	%r117, %r201, 2;
	add.s32 	%r118, %r11, %r117;
	st.shared.f32 	[%r118], %f48;
	bra.uni 	$L__BB0_15;
$L__BB0_14:
	shl.b32 	%r119, %r201, 2;
	add.s32 	%r120, %r11, %r119;
	mov.b32 	%r121, -8388609;
	st.shared.u32 	[%r120], %r121;
$L__BB0_15:
	bar.sync 	0;
	add.s32 	%r201, %r201, 1;
	setp.ne.s32 	%p12, %r201, %r102;
	@%p12 bra 	$L__BB0_4;
$L__BB0_16:
	bar.sync 	0;
	setp.ne.s32 	%p13, %r3, 0;
	@%p13 bra 	$L__BB0_51;
	setp.lt.s32 	%p14, %r102, 1;
	mov.f32 	%f336, 0fFF7FFFFF;
	@%p14 bra 	$L__BB0_30;
	and.b32  	%r20, %r102, 15;
	setp.lt.u32 	%p15, %r102, 16;
	mov.f32 	%f336, 0fFF7FFFFF;
	mov.b32 	%r203, 0;
	@%p15 bra 	$L__BB0_21;
	and.b32  	%r203, %r102, 2147483632;
	neg.s32 	%r209, %r203;
	shl.b32 	%r123, %r101, 2;
	mov.u32 	%r124, smem;
	add.s32 	%r125, %r123, %r124;
	add.s32 	%r208, %r125, 32;
	mov.f32 	%f336, 0fFF7FFFFF;
$L__BB0_20:
	.pragma "nounroll";
	ld.shared.f32 	%f53, [%r208+-32];
	setp.gt.f32 	%p16, %f53, %f336;
	selp.f32 	%f54, %f53, %f336, %p16;
	ld.shared.f32 	%f55, [%r208+-28];
	setp.gt.f32 	%p17, %f55, %f54;
	selp.f32 	%f56, %f55, %f54, %p17;
	ld.shared.f32 	%f57, [%r208+-24];
	setp.gt.f32 	%p18, %f57, %f56;
	selp.f32 	%f58, %f57, %f56, %p18;
	ld.shared.f32 	%f59, [%r208+-20];
	setp.gt.f32 	%p19, %f59, %f58;
	selp.f32 	%f60, %f59, %f58, %p19;
	ld.shared.f32 	%f61, [%r208+-16];
	setp.gt.f32 	%p20, %f61, %f60;
	selp.f32 	%f62, %f61, %f60, %p20;
	ld.shared.f32 	%f63, [%r208+-12];
	setp.gt.f32 	%p21, %f63, %f62;
	selp.f32 	%f64, %f63, %f62, %p21;
	ld.shared.f32 	%f65, [%r208+-8];
	setp.gt.f32 	%p22, %f65, %f64;
	selp.f32 	%f66, %f65, %f64, %p22;
	ld.shared.f32 	%f67, [%r208+-4];
	setp.gt.f32 	%p23, %f67, %f66;
	selp.f32 	%f68, %f67, %f66, %p23;
	ld.shared.f32 	%f69, [%r208];
	setp.gt.f32 	%p24, %f69, %f68;
	selp.f32 	%f70, %f69, %f68, %p24;
	ld.shared.f32 	%f71, [%r208+4];
	setp.gt.f32 	%p25, %f71, %f70;
	selp.f32 	%f72, %f71, %f70, %p25;
	ld.shared.f32 	%f73, [%r208+8];
	setp.gt.f32 	%p26, %f73, %f72;
	selp.f32 	%f74, %f73, %f72, %p26;
	ld.shared.f32 	%f75, [%r208+12];
	setp.gt.f32 	%p27, %f75, %f74;
	selp.f32 	%f76, %f75, %f74, %p27;
	ld.shared.f32 	%f77, [%r208+16];
	setp.gt.f32 	%p28, %f77, %f76;
	selp.f32 	%f78, %f77, %f76, %p28;
	ld.shared.f32 	%f79, [%r208+20];
	setp.gt.f32 	%p29, %f79, %f78;
	selp.f32 	%f80, %f79, %f78, %p29;
	ld.shared.f32 	%f81, [%r208+24];
	setp.gt.f32 	%p30, %f81, %f80;
	selp.f32 	%f82, %f81, %f80, %p30;
	ld.shared.f32 	%f83, [%r208+28];
	setp.gt.f32 	%p31, %f83, %f82;
	selp.f32 	%f336, %f83, %f82, %p31;
	add.s32 	%r209, %r209, 16;
	add.s32 	%r208, %r208, 64;
	setp.eq.s32 	%p32, %r209, 0;
	@%p32 bra 	$L__BB0_21;
	bra.uni 	$L__BB0_20;
$L__BB0_21:
	setp.eq.s32 	%p33, %r20, 0;
	@%p33 bra 	$L__BB0_30;
	and.b32  	%r25, %r102, 7;
	setp.lt.u32 	%p34, %r20, 8;
	@%p34 bra 	$L__BB0_24;
	shl.b32 	%r126, %r203, 2;
	add.s32 	%r127, %r11, %r126;
	ld.shared.f32 	%f85, [%r127];
	setp.gt.f32 	%p35, %f85, %f336;
	selp.f32 	%f86, %f85, %f336, %p35;
	ld.shared.f32 	%f87, [%r127+4];
	setp.gt.f32 	%p36, %f87, %f86;
	selp.f32 	%f88, %f87, %f86, %p36;
	ld.shared.f32 	%f89, [%r127+8];
	setp.gt.f32 	%p37, %f89, %f88;
	selp.f32 	%f90, %f89, %f88, %p37;
	ld.shared.f32 	%f91, [%r127+12];
	setp.gt.f32 	%p38, %f91, %f90;
	selp.f32 	%f92, %f91, %f90, %p38;
	ld.shared.f32 	%f93, [%r127+16];
	setp.gt.f32 	%p39, %f93, %f92;
	selp.f32 	%f94, %f93, %f92, %p39;
	ld.shared.f32 	%f95, [%r127+20];
	setp.gt.f32 	%p40, %f95, %f94;
	selp.f32 	%f96, %f95, %f94, %p40;
	ld.shared.f32 	%f97, [%r127+24];
	setp.gt.f32 	%p41, %f97, %f96;
	selp.f32 	%f98, %f97, %f96, %p41;
	ld.shared.f32 	%f99, [%r127+28];
	setp.gt.f32 	%p42, %f99, %f98;
	selp.f32 	%f336, %f99, %f98, %p42;
	add.s32 	%r203, %r203, 8;
$L__BB0_24:
	setp.eq.s32 	%p43, %r25, 0;
	@%p43 bra 	$L__BB0_30;
	and.b32  	%r28, %r102, 3;
	setp.lt.u32 	%p44, %r25, 4;
	@%p44 bra 	$L__BB0_27;
	shl.b32 	%r128, %r203, 2;
	add.s32 	%r129, %r11, %r128;
	ld.shared.f32 	%f101, [%r129];
	setp.gt.f32 	%p45, %f101, %f336;
	selp.f32 	%f102, %f101, %f336, %p45;
	ld.shared.f32 	%f103, [%r129+4];
	setp.gt.f32 	%p46, %f103, %f102;
	selp.f32 	%f104, %f103, %f102, %p46;
	ld.shared.f32 	%f105, [%r129+8];
	setp.gt.f32 	%p47, %f105, %f104;
	selp.f32 	%f106, %f105, %f104, %p47;
	ld.shared.f32 	%f107, [%r129+12];
	setp.gt.f32 	%p48, %f107, %f106;
	selp.f32 	%f336, %f107, %f106, %p48;
	add.s32 	%r203, %r203, 4;
$L__BB0_27:
	setp.eq.s32 	%p49, %r28, 0;
	@%p49 bra 	$L__BB0_30;
	shl.b32 	%r130, %r203, 2;
	shl.b32 	%r131, %r101, 2;
	add.s32 	%r132, %r130, %r131;
	mov.u32 	%r133, smem;
	add.s32 	%r207, %r133, %r132;
	neg.s32 	%r206, %r28;
$L__BB0_29:
	.pragma "nounroll";
	ld.shared.f32 	%f108, [%r207];
	setp.gt.f32 	%p50, %f108, %f336;
	selp.f32 	%f336, %f108, %f336, %p50;
	add.s32 	%r207, %r207, 4;
	add.s32 	%r206, %r206, 1;
	setp.ne.s32 	%p51, %r206, 0;
	@%p51 bra 	$L__BB0_29;
$L__BB0_30:
	setp.lt.s32 	%p52, %r102, 1;
	mov.f32 	%f343, 0f00000000;
	@%p52 bra 	$L__BB0_39;
	and.b32  	%r37, %r102, 3;
	setp.lt.u32 	%p53, %r102, 4;
	mov.f32 	%f343, 0f00000000;
	mov.b32 	%r212, 0;
	@%p53 bra 	$L__BB0_34;
	and.b32  	%r212, %r102, 2147483644;
	neg.s32 	%r211, %r212;
	shl.b32 	%r135, %r101, 2;
	mov.u32 	%r136, smem;
	add.s32 	%r137, %r135, %r136;
	add.s32 	%r210, %r137, 12;
	mov.f32 	%f343, 0f00000000;
$L__BB0_33:
	.pragma "nounroll";
	ld.shared.f32 	%f113, [%r210+-12];
	sub.f32 	%f114, %f113, %f336;
	fma.rn.f32 	%f115, %f114, 0f3BBB989D, 0f3F000000;
	cvt.sat.f32.f32 	%f116, %f115;
	mov.f32 	%f117, 0f4B400001;
	mov.f32 	%f118, 0f437C0000;
	fma.rm.f32 	%f119, %f116, %f118, %f117;
	add.f32 	%f120, %f119, 0fCB40007F;
	neg.f32 	%f121, %f120;
	fma.rn.f32 	%f122, %f114, 0f3FB8AA3B, %f121;
	fma.rn.f32 	%f123, %f114, 0f32A57060, %f122;
	mov.b32 	%r138, %f119;
	shl.b32 	%r139, %r138, 23;
	mov.b32 	%f124, %r139;
	ex2.approx.ftz.f32 	%f125, %f123;
	mul.f32 	%f126, %f125, %f124;
	add.s32 	%r140, %r210, %r9;
	st.shared.f32 	[%r140+-12], %f126;
	add.f32 	%f127, %f343, %f126;
	ld.shared.f32 	%f128, [%r210+-8];
	sub.f32 	%f129, %f128, %f336;
	fma.rn.f32 	%f130, %f129, 0f3BBB989D, 0f3F000000;
	cvt.sat.f32.f32 	%f131, %f130;
	fma.rm.f32 	%f132, %f131, %f118, %f117;
	add.f32 	%f133, %f132, 0fCB40007F;
	neg.f32 	%f134, %f133;
	fma.rn.f32 	%f135, %f129, 0f3FB8AA3B, %f134;
	fma.rn.f32 	%f136, %f129, 0f32A57060, %f135;
	mov.b32 	%r141, %f132;
	shl.b32 	%r142, %r141, 23;
	mov.b32 	%f137, %r142;
	ex2.approx.ftz.f32 	%f138, %f136;
	mul.f32 	%f139, %f138, %f137;
	st.shared.f32 	[%r140+-8], %f139;
	add.f32 	%f140, %f127, %f139;
	ld.shared.f32 	%f141, [%r210+-4];
	sub.f32 	%f142, %f141, %f336;
	fma.rn.f32 	%f143, %f142, 0f3BBB989D, 0f3F000000;
	cvt.sat.f32.f32 	%f144, %f143;
	fma.rm.f32 	%f145, %f144, %f118, %f117;
	add.f32 	%f146, %f145, 0fCB40007F;
	neg.f32 	%f147, %f146;
	fma.rn.f32 	%f148, %f142, 0f3FB8AA3B, %f147;
	fma.rn.f32 	%f149, %f142, 0f32A57060, %f148;
	mov.b32 	%r143, %f145;
	shl.b32 	%r144, %r143, 23;
	mov.b32 	%f150, %r144;
	ex2.approx.ftz.f32 	%f151, %f149;
	mul.f32 	%f152, %f151, %f150;
	st.shared.f32 	[%r140+-4], %f152;
	add.f32 	%f153, %f140, %f152;
	ld.shared.f32 	%f154, [%r210];
	sub.f32 	%f155, %f154, %f336;
	fma.rn.f32 	%f156, %f155, 0f3BBB989D, 0f3F000000;
	cvt.sat.f32.f32 	%f157, %f156;
	fma.rm.f32 	%f158, %f157, %f118, %f117;
	add.f32 	%f159, %f158, 0fCB40007F;
	neg.f32 	%f160, %f159;
	fma.rn.f32 	%f161, %f155, 0f3FB8AA3B, %f160;
	fma.rn.f32 	%f162, %f155, 0f32A57060, %f161;
	mov.b32 	%r145, %f158;
	shl.b32 	%r146, %r145, 23;
	mov.b32 	%f163, %r146;
	ex2.approx.ftz.f32 	%f164, %f162;
	mul.f32 	%f165, %f164, %f163;
	st.shared.f32 	[%r140], %f165;
	add.f32 	%f343, %f153, %f165;
	add.s32 	%r211, %r211, 4;
	add.s32 	%r210, %r210, 16;
	setp.ne.s32 	%p54, %r211, 0;
	@%p54 bra 	$L__BB0_33;
$L__BB0_34:
	setp.eq.s32 	%p55, %r37, 0;
	@%p55 bra 	$L__BB0_39;
	setp.eq.s32 	%p56, %r37, 1;
	@%p56 bra 	$L__BB0_37;
	shl.b32 	%r147, %r212, 2;
	add.s32 	%r148, %r11, %r147;
	ld.shared.f32 	%f167, [%r148];
	sub.f32 	%f168, %f167, %f336;
	fma.rn.f32 	%f169, %f168, 0f3BBB989D, 0f3F000000;
	cvt.sat.f32.f32 	%f170, %f169;
	mov.f32 	%f171, 0f4B400001;
	mov.f32 	%f172, 0f437C0000;
	fma.rm.f32 	%f173, %f170, %f172, %f171;
	add.f32 	%f174, %f173, 0fCB40007F;
	neg.f32 	%f175, %f174;
	fma.rn.f32 	%f176, %f168, 0f3FB8AA3B, %f175;
	fma.rn.f32 	%f177, %f168, 0f32A57060, %f176;
	mov.b32 	%r149, %f173;
	shl.b32 	%r150, %r149, 23;
	mov.b32 	%f178, %r150;
	ex2.approx.ftz.f32 	%f179, %f177;
	mul.f32 	%f180, %f179, %f178;
	add.s32 	%r151, %r12, %r147;
	st.shared.f32 	[%r151], %f180;
	add.f32 	%f181, %f343, %f180;
	ld.shared.f32 	%f182, [%r148+4];
	sub.f32 	%f183, %f182, %f336;
	fma.rn.f32 	%f184, %f183, 0f3BBB989D, 0f3F000000;
	cvt.sat.f32.f32 	%f185, %f184;
	fma.rm.f32 	%f186, %f185, %f172, %f171;
	add.f32 	%f187, %f186, 0fCB40007F;
	neg.f32 	%f188, %f187;
	fma.rn.f32 	%f189, %f183, 0f3FB8AA3B, %f188;
	fma.rn.f32 	%f190, %f183, 0f32A57060, %f189;
	mov.b32 	%r152, %f186;
	shl.b32 	%r153, %r152, 23;
	mov.b32 	%f191, %r153;
	ex2.approx.ftz.f32 	%f192, %f190;
	mul.f32 	%f193, %f192, %f191;
	st.shared.f32 	[%r151+4], %f193;
	add.f32 	%f343, %f181, %f193;
	add.s32 	%r212, %r212, 2;
$L__BB0_37:
	and.b32  	%r154, %r102, 1;
	setp.eq.b32 	%p57, %r154, 1;
	not.pred 	%p58, %p57;
	@%p58 bra 	$L__BB0_39;
	shl.b32 	%r155, %r212, 2;
	add.s32 	%r156, %r11, %r155;
	ld.shared.f32 	%f194, [%r156];
	sub.f32 	%f195, %f194, %f336;
	fma.rn.f32 	%f196, %f195, 0f3BBB989D, 0f3F000000;
	cvt.sat.f32.f32 	%f197, %f196;
	mov.f32 	%f198, 0f4B400001;
	mov.f32 	%f199, 0f437C0000;
	fma.rm.f32 	%f200, %f197, %f199, %f198;
	add.f32 	%f201, %f200, 0fCB40007F;
	neg.f32 	%f202, %f201;
	fma.rn.f32 	%f203, %f195, 0f3FB8AA3B, %f202;
	fma.rn.f32 	%f204, %f195, 0f32A57060, %f203;
	mov.b32 	%r157, %f200;
	shl.b32 	%r158, %r157, 23;
	mov.b32 	%f205, %r158;
	ex2.approx.ftz.f32 	%f206, %f204;
	mul.f32 	%f207, %f206, %f205;
	add.s32 	%r159, %r12, %r155;
	st.shared.f32 	[%r159], %f207;
	add.f32 	%f343, %f343, %f207;
$L__BB0_39:
	setp.lt.s32 	%p59, %r102, 1;
	mad.lo.s32 	%r160, %r99, %r1, %r2;
	mul.lo.s32 	%r52, %r102, %r160;
	@%p59 bra 	$L__BB0_51;
	and.b32  	%r53, %r102, 7;
	setp.lt.u32 	%p60, %r102, 8;
	mov.b32 	%r218, 0;
	@%p60 bra 	$L__BB0_43;
	and.b32  	%r218, %r102, 2147483640;
	neg.s32 	%r216, %r218;
	shl.b32 	%r162, %r101, 2;
	add.s32 	%r163, %r9, %r162;
	mov.u32 	%r164, smem;
	add.s32 	%r165, %r163, %r164;
	add.s32 	%r215, %r165, 16;
	mov.u32 	%r214, %r52;
$L__BB0_42:
	.pragma "nounroll";
	mul.wide.s32 	%rd14, %r214, 2;
	add.s64 	%rd15, %rd1, %rd14;
	ld.shared.f32 	%f216, [%r215+-16];
	div.rn.f32 	%f208, %f216, %f343;
	st.shared.f32 	[%r215+-16], %f208;
	// begin inline asm
	{  cvt.rn.bf16.f32 %rs3, %f208;}

	// end inline asm
	st.global.u16 	[%rd15], %rs3;
	ld.shared.f32 	%f217, [%r215+-12];
	div.rn.f32 	%f209, %f217, %f343;
	st.shared.f32 	[%r215+-12], %f209;
	// begin inline asm
	{  cvt.rn.bf16.f32 %rs4, %f209;}

	// end inline asm
	st.global.u16 	[%rd15+2], %rs4;
	ld.shared.f32 	%f218, [%r215+-8];
	div.rn.f32 	%f210, %f218, %f343;
	st.shared.f32 	[%r215+-8], %f210;
	// begin inline asm
	{  cvt.rn.bf16.f32 %rs5, %f210;}

	// end inline asm
	st.global.u16 	[%rd15+4], %rs5;
	ld.shared.f32 	%f219, [%r215+-4];
	div.rn.f32 	%f211, %f219, %f343;
	st.shared.f32 	[%r215+-4], %f211;
	// begin inline asm
	{  cvt.rn.bf16.f32 %rs6, %f211;}

	// end inline asm
	st.global.u16 	[%rd15+6], %rs6;
	ld.shared.f32 	%f220, [%r215];
	div.rn.f32 	%f212, %f220, %f343;
	st.shared.f32 	[%r215], %f212;
	// begin inline asm
	{  cvt.rn.bf16.f32 %rs7, %f212;}

	// end inline asm
	st.global.u16 	[%rd15+8], %rs7;
	ld.shared.f32 	%f221, [%r215+4];
	div.rn.f32 	%f213, %f221, %f343;
	st.shared.f32 	[%r215+4], %f213;
	// begin inline asm
	{  cvt.rn.bf16.f32 %rs8, %f213;}

	// end inline asm
	st.global.u16 	[%rd15+10], %rs8;
	ld.shared.f32 	%f222, [%r215+8];
	div.rn.f32 	%f214, %f222, %f343;
	st.shared.f32 	[%r215+8], %f214;
	// begin inline asm
	{  cvt.rn.bf16.f32 %rs9, %f214;}

	// end inline asm
	st.global.u16 	[%rd15+12], %rs9;
	ld.shared.f32 	%f223, [%r215+12];
	div.rn.f32 	%f215, %f223, %f343;
	st.shared.f32 	[%r215+12], %f215;
	// begin inline asm
	{  cvt.rn.bf16.f32 %rs10, %f215;}

	// end inline asm
	st.global.u16 	[%rd15+14], %rs10;
	add.s32 	%r216, %r216, 8;
	add.s32 	%r215, %r215, 32;
	add.s32 	%r214, %r214, 8;
	setp.ne.s32 	%p61, %r216, 0;
	@%p61 bra 	$L__BB0_42;
$L__BB0_43:
	setp.eq.s32 	%p62, %r53, 0;
	@%p62 bra 	$L__BB0_51;
	and.b32  	%r64, %r102, 3;
	setp.lt.u32 	%p63, %r53, 4;
	@%p63 bra 	$L__BB0_46;
	shl.b32 	%r166, %r218, 2;
	add.s32 	%r167, %r12, %r166;
	ld.shared.f32 	%f228, [%r167];
	div.rn.f32 	%f224, %f228, %f343;
	st.shared.f32 	[%r167], %f224;
	// begin inline asm
	{  cvt.rn.bf16.f32 %rs11, %f224;}

	// end inline asm
	add.s32 	%r168, %r218, %r52;
	mul.wide.s32 	%rd16, %r168, 2;
	add.s64 	%rd17, %rd1, %rd16;
	st.global.u16 	[%rd17], %rs11;
	ld.shared.f32 	%f229, [%r167+4];
	div.rn.f32 	%f225, %f229, %f343;
	st.shared.f32 	[%r167+4], %f225;
	// begin inline asm
	{  cvt.rn.bf16.f32 %rs12, %f225;}

	// end inline asm
	st.global.u16 	[%rd17+2], %rs12;
	ld.shared.f32 	%f230, [%r167+8];
	div.rn.f32 	%f226, %f230, %f343;
	st.shared.f32 	[%r167+8], %f226;
	// begin inline asm
	{  cvt.rn.bf16.f32 %rs13, %f226;}

	// end inline asm
	st.global.u16 	[%rd17+4], %rs13;
	ld.shared.f32 	%f231, [%r167+12];
	div.rn.f32 	%f227, %f231, %f343;
	st.shared.f32 	[%r167+12], %f227;
	// begin inline asm
	{  cvt.rn.bf16.f32 %rs14, %f227;}

	// end inline asm
	st.global.u16 	[%rd17+6], %rs14;
	add.s32 	%r218, %r218, 4;
$L__BB0_46:
	setp.eq.s32 	%p64, %r64, 0;
	@%p64 bra 	$L__BB0_51;
	setp.eq.s32 	%p65, %r64, 1;
	@%p65 bra 	$L__BB0_49;
	shl.b32 	%r169, %r218, 2;
	add.s32 	%r170, %r12, %r169;
	ld.shared.f32 	%f234, [%r170];
	div.rn.f32 	%f232, %f234, %f343;
	st.shared.f32 	[%r170], %f232;
	// begin inline asm
	{  cvt.rn.bf16.f32 %rs15, %f232;}

	// end inline asm
	add.s32 	%r171, %r218, %r52;
	mul.wide.s32 	%rd18, %r171, 2;
	add.s64 	%rd19, %rd1, %rd18;
	st.global.u16 	[%rd19], %rs15;
	ld.shared.f32 	%f235, [%r170+4];
	div.rn.f32 	%f233, %f235, %f343;
	st.shared.f32 	[%r170+4], %f233;
	// begin inline asm
	{  cvt.rn.bf16.f32 %rs16, %f233;}

	// end inline asm
	st.global.u16 	[%rd19+2], %rs16;
	add.s32 	%r218, %r218, 2;
$L__BB0_49:
	and.b32  	%r172, %r102, 1;
	setp.eq.b32 	%p66, %r172, 1;
	not.pred 	%p67, %p66;
	@%p67 bra 	$L__BB0_51;
	shl.b32 	%r173, %r218, 2;
	add.s32 	%r174, %r12, %r173;
	ld.shared.f32 	%f237, [%r174];
	div.rn.f32 	%f236, %f237, %f343;
	st.shared.f32 	[%r174], %f236;
	// begin inline asm
	{  cvt.rn.bf16.f32 %rs17, %f236;}

	// end inline asm
	add.s32 	%r175, %r218, %r52;
	mul.wide.s32 	%rd20, %r175, 2;
	add.s64 	%rd21, %rd1, %rd20;
	st.global.u16 	[%rd21], %rs17;
$L__BB0_51:
	setp.ge.s32 	%p68, %r3, %r101;
	bar.sync 	0;
	@%p68 bra 	$L__BB0_66;
	setp.lt.s32 	%p69, %r8, 0;
	mov.f32 	%f352, 0f00000000;
	@%p69 bra 	$L__BB0_65;
	add.s32 	%r69, %r5, %r3;
	min.s32 	%r70, %r102, %r6;
	and.b32  	%r71, %r70, 15;
	setp.lt.u32 	%p70, %r8, 15;
	mov.f32 	%f352, 0f00000000;
	mov.b32 	%r224, 0;
	@%p70 bra 	$L__BB0_56;
	and.b32  	%r224, %r70, -16;
	neg.s32 	%r222, %r224;
	mad.lo.s32 	%r177, %r100, %r7, %r1;
	mad.lo.s32 	%r221, %r101, %r177, %r3;
	shl.b32 	%r75, %r4, 4;
	shl.b32 	%r178, %r101, 2;
	add.s32 	%r179, %r9, %r178;
	mov.u32 	%r180, smem;
	add.s32 	%r181, %r179, %r180;
	add.s32 	%r220, %r181, 32;
	mov.f32 	%f352, 0f00000000;
	mul.wide.s32 	%rd24, %r4, 2;
$L__BB0_55:
	.pragma "nounroll";
	ld.shared.f32 	%f258, [%r220+-32];
	mul.wide.s32 	%rd22, %r221, 2;
	add.s64 	%rd23, %rd2, %rd22;
	ld.global.nc.u16 	%rs18, [%rd23];
	// begin inline asm
	{ cvt.f32.bf16 %f242, %rs18;}

	// end inline asm
	fma.rn.f32 	%f259, %f258, %f242, %f352;
	ld.shared.f32 	%f260, [%r220+-28];
	add.s64 	%rd25, %rd23, %rd24;
	ld.global.nc.u16 	%rs19, [%rd25];
	// begin inline asm
	{ cvt.f32.bf16 %f243, %rs19;}

	// end inline asm
	fma.rn.f32 	%f261, %f260, %f243, %f259;
	ld.shared.f32 	%f262, [%r220+-24];
	add.s64 	%rd26, %rd25, %rd24;
	ld.global.nc.u16 	%rs20, [%rd26];
	// begin inline asm
	{ cvt.f32.bf16 %f244, %rs20;}

	// end inline asm
	fma.rn.f32 	%f263, %f262, %f244, %f261;
	ld.shared.f32 	%f264, [%r220+-20];
	add.s64 	%rd27, %rd26, %rd24;
	ld.global.nc.u16 	%rs21, [%rd27];
	// begin inline asm
	{ cvt.f32.bf16 %f245, %rs21;}

	// end inline asm
	fma.rn.f32 	%f265, %f264, %f245, %f263;
	ld.shared.f32 	%f266, [%r220+-16];
	add.s64 	%rd28, %rd27, %rd24;
	ld.global.nc.u16 	%rs22, [%rd28];
	// begin inline asm
	{ cvt.f32.bf16 %f246, %rs22;}

	// end inline asm
	fma.rn.f32 	%f267, %f266, %f246, %f265;
	ld.shared.f32 	%f268, [%r220+-12];
	add.s64 	%rd29, %rd28, %rd24;
	ld.global.nc.u16 	%rs23, [%rd29];
	// begin inline asm
	{ cvt.f32.bf16 %f247, %rs23;}

	// end inline asm
	fma.rn.f32 	%f269, %f268, %f247, %f267;
	ld.shared.f32 	%f270, [%r220+-8];
	add.s64 	%rd30, %rd29, %rd24;
	ld.global.nc.u16 	%rs24, [%rd30];
	// begin inline asm
	{ cvt.f32.bf16 %f248, %rs24;}

	// end inline asm
	fma.rn.f32 	%f271, %f270, %f248, %f269;
	ld.shared.f32 	%f272, [%r220+-4];
	add.s64 	%rd31, %rd30, %rd24;
	ld.global.nc.u16 	%rs25, [%rd31];
	// begin inline asm
	{ cvt.f32.bf16 %f249, %rs25;}

	// end inline asm
	fma.rn.f32 	%f273, %f272, %f249, %f271;
	ld.shared.f32 	%f274, [%r220];
	add.s64 	%rd32, %rd31, %rd24;
	ld.global.nc.u16 	%rs26, [%rd32];
	// begin inline asm
	{ cvt.f32.bf16 %f250, %rs26;}

	// end inline asm
	fma.rn.f32 	%f275, %f274, %f250, %f273;
	ld.shared.f32 	%f276, [%r220+4];
	add.s64 	%rd33, %rd32, %rd24;
	ld.global.nc.u16 	%rs27, [%rd33];
	// begin inline asm
	{ cvt.f32.bf16 %f251, %rs27;}

	// end inline asm
	fma.rn.f32 	%f277, %f276, %f251, %f275;
	ld.shared.f32 	%f278, [%r220+8];
	add.s64 	%rd34, %rd33, %rd24;
	ld.global.nc.u16 	%rs28, [%rd34];
	// begin inline asm
	{ cvt.f32.bf16 %f252, %rs28;}

	// end inline asm
	fma.rn.f32 	%f279, %f278, %f252, %f277;
	ld.shared.f32 	%f280, [%r220+12];
	add.s64 	%rd35, %rd34, %rd24;
	ld.global.nc.u16 	%rs29, [%rd35];
	// begin inline asm
	{ cvt.f32.bf16 %f253, %rs29;}

	// end inline asm
	fma.rn.f32 	%f281, %f280, %f253, %f279;
	ld.shared.f32 	%f282, [%r220+16];
	add.s64 	%rd36, %rd35, %rd24;
	ld.global.nc.u16 	%rs30, [%rd36];
	// begin inline asm
	{ cvt.f32.bf16 %f254, %rs30;}

	// end inline asm
	fma.rn.f32 	%f283, %f282, %f254, %f281;
	ld.shared.f32 	%f284, [%r220+20];
	add.s64 	%rd37, %rd36, %rd24;
	ld.global.nc.u16 	%rs31, [%rd37];
	// begin inline asm
	{ cvt.f32.bf16 %f255, %rs31;}

	// end inline asm
	fma.rn.f32 	%f285, %f284, %f255, %f283;
	ld.shared.f32 	%f286, [%r220+24];
	add.s64 	%rd38, %rd37, %rd24;
	ld.global.nc.u16 	%rs32, [%rd38];
	// begin inline asm
	{ cvt.f32.bf16 %f256, %rs32;}

	// end inline asm
	fma.rn.f32 	%f287, %f286, %f256, %f285;
	ld.shared.f32 	%f288, [%r220+28];
	add.s64 	%rd39, %rd38, %rd24;
	ld.global.nc.u16 	%rs33, [%rd39];
	// begin inline asm
	{ cvt.f32.bf16 %f257, %rs33;}

	// end inline asm
	fma.rn.f32 	%f352, %f288, %f257, %f287;
	add.s32 	%r222, %r222, 16;
	add.s32 	%r221, %r221, %r75;
	add.s32 	%r220, %r220, 64;
	setp.ne.s32 	%p71, %r222, 0;
	@%p71 bra 	$L__BB0_55;
$L__BB0_56:
	setp.eq.s32 	%p72, %r71, 0;
	@%p72 bra 	$L__BB0_65;
	and.b32  	%r84, %r70, 7;
	setp.lt.u32 	%p73, %r71, 8;
	@%p73 bra 	$L__BB0_59;
	add.s32 	%r182, %r224, %r7;
	shl.b32 	%r183, %r224, 2;
	add.s32 	%r184, %r12, %r183;
	ld.shared.f32 	%f298, [%r184];
	mad.lo.s32 	%r185, %r182, %r4, %r69;
	mul.wide.s32 	%rd40, %r185, 2;
	add.s64 	%rd41, %rd2, %rd40;
	ld.global.nc.u16 	%rs34, [%rd41];
	// begin inline asm
	{ cvt.f32.bf16 %f290, %rs34;}

	// end inline asm
	fma.rn.f32 	%f299, %f298, %f290, %f352;
	ld.shared.f32 	%f300, [%r184+4];
	mul.wide.s32 	%rd42, %r4, 2;
	add.s64 	%rd43, %rd41, %rd42;
	ld.global.nc.u16 	%rs35, [%rd43];
	// begin inline asm
	{ cvt.f32.bf16 %f291, %rs35;}

	// end inline asm
	fma.rn.f32 	%f301, %f300, %f291, %f299;
	ld.shared.f32 	%f302, [%r184+8];
	add.s64 	%rd44, %rd43, %rd42;
	ld.global.nc.u16 	%rs36, [%rd44];
	// begin inline asm
	{ cvt.f32.bf16 %f292, %rs36;}

	// end inline asm
	fma.rn.f32 	%f303, %f302, %f292, %f301;
	ld.shared.f32 	%f304, [%r184+12];
	add.s64 	%rd45, %rd44, %rd42;
	ld.global.nc.u16 	%rs37, [%rd45];
	// begin inline asm
	{ cvt.f32.bf16 %f293, %rs37;}

	// end inline asm
	fma.rn.f32 	%f305, %f304, %f293, %f303;
	ld.shared.f32 	%f306, [%r184+16];
	add.s64 	%rd46, %rd45, %rd42;
	ld.global.nc.u16 	%rs38, [%rd46];
	// begin inline asm
	{ cvt.f32.bf16 %f294, %rs38;}

	// end inline asm
	fma.rn.f32 	%f307, %f306, %f294, %f305;
	ld.shared.f32 	%f308, [%r184+20];
	add.s64 	%rd47, %rd46, %rd42;
	ld.global.nc.u16 	%rs39, [%rd47];
	// begin inline asm
	{ cvt.f32.bf16 %f295, %rs39;}

	// end inline asm
	fma.rn.f32 	%f309, %f308, %f295, %f307;
	ld.shared.f32 	%f310, [%r184+24];
	add.s64 	%rd48, %rd47, %rd42;
	ld.global.nc.u16 	%rs40, [%rd48];
	// begin inline asm
	{ cvt.f32.bf16 %f296, %rs40;}

	// end inline asm
	fma.rn.f32 	%f311, %f310, %f296, %f309;
	ld.shared.f32 	%f312, [%r184+28];
	add.s64 	%rd49, %rd48, %rd42;
	ld.global.nc.u16 	%rs41, [%rd49];
	// begin inline asm
	{ cvt.f32.bf16 %f297, %rs41;}

	// end inline asm
	fma.rn.f32 	%f352, %f312, %f297, %f311;
	add.s32 	%r224, %r224, 8;
$L__BB0_59:
	setp.eq.s32 	%p74, %r84, 0;
	@%p74 bra 	$L__BB0_65;
	and.b32  	%r87, %r70, 3;
	setp.lt.u32 	%p75, %r84, 4;
	@%p75 bra 	$L__BB0_62;
	add.s32 	%r186, %r224, %r7;
	shl.b32 	%r187, %r224, 2;
	add.s32 	%r188, %r12, %r187;
	ld.shared.f32 	%f318, [%r188];
	mad.lo.s32 	%r189, %r186, %r4, %r69;
	mul.wide.s32 	%rd50, %r189, 2;
	add.s64 	%rd51, %rd2, %rd50;
	ld.global.nc.u16 	%rs42, [%rd51];
	// begin inline asm
	{ cvt.f32.bf16 %f314, %rs42;}

	// end inline asm
	fma.rn.f32 	%f319, %f318, %f314, %f352;
	ld.shared.f32 	%f320, [%r188+4];
	mul.wide.s32 	%rd52, %r4, 2;
	add.s64 	%rd53, %rd51, %rd52;
	ld.global.nc.u16 	%rs43, [%rd53];
	// begin inline asm
	{ cvt.f32.bf16 %f315, %rs43;}

	// end inline asm
	fma.rn.f32 	%f321, %f320, %f315, %f319;
	ld.shared.f32 	%f322, [%r188+8];
	add.s64 	%rd54, %rd53, %rd52;
	ld.global.nc.u16 	%rs44, [%rd54];
	// begin inline asm
	{ cvt.f32.bf16 %f316, %rs44;}

	// end inline asm
	fma.rn.f32 	%f323, %f322, %f316, %f321;
	ld.shared.f32 	%f324, [%r188+12];
	add.s64 	%rd55, %rd54, %rd52;
	ld.global.nc.u16 	%rs45, [%rd55];
	// begin inline asm
	{ cvt.f32.bf16 %f317, %rs45;}

	// end inline asm
	fma.rn.f32 	%f352, %f324, %f317, %f323;
	add.s32 	%r224, %r224, 4;
$L__BB0_62:
	setp.eq.s32 	%p76, %r87, 0;
	@%p76 bra 	$L__BB0_65;
	shl.b32 	%r190, %r224, 2;
	add.s32 	%r191, %r190, %r9;
	shl.b32 	%r192, %r101, 2;
	add.s32 	%r193, %r191, %r192;
	mov.u32 	%r194, smem;
	add.s32 	%r228, %r194, %r193;
	max.s32 	%r195, %r102, %r6;
	add.s32 	%r196, %r224, %r195;
	sub.s32 	%r197, %r196, %r102;
	mad.lo.s32 	%r198, %r100, %r197, %r1;
	mad.lo.s32 	%r227, %r101, %r198, %r3;
	neg.s32 	%r226, %r87;
$L__BB0_64:
	.pragma "nounroll";
	ld.shared.f32 	%f326, [%r228];
	mul.wide.s32 	%rd56, %r227, 2;
	add.s64 	%rd57, %rd2, %rd56;
	ld.global.nc.u16 	%rs46, [%rd57];
	// begin inline asm
	{ cvt.f32.bf16 %f325, %rs46;}

	// end inline asm
	fma.rn.f32 	%f352, %f326, %f325, %f352;
	add.s32 	%r228, %r228, 4;
	add.s32 	%r227, %r227, %r4;
	add.s32 	%r226, %r226, 1;
	setp.ne.s32 	%p77, %r226, 0;
	@%p77 bra 	$L__BB0_64;
$L__BB0_65:
	ld.param.u64 	%rd61, [_Z18swa_forward_kernelPK13__nv_bfloat16S1_S1_PS_S2_iiii_param_3];
	// begin inline asm
	{  cvt.rn.bf16.f32 %rs47, %f352;}

	// end inline asm
	add.s32 	%r199, %r5, %r3;
	mad.lo.s32 	%r200, %r4, %r2, %r199;
	cvta.to.global.u64 	%rd58, %rd61;
	mul.wide.s32 	%rd59, %r200, 2;
	add.s64 	%rd60, %rd58, %rd59;
	st.global.u16 	[%rd60], %rs47;
$L__BB0_66:
	ret;

}
	// .globl	_Z23swa_single_token_kernelPK13__nv_bfloat16S1_S1_PS_iiii
.visible .entry _Z23swa_single_token_kernelPK13__nv_bfloat16S1_S1_PS_iiii(
	.param .u64 .ptr .align 1 _Z23swa_single_token_kernelPK13__nv_bfloat16S1_S1_PS_iiii_param_0,
	.param .u64 .ptr .align 1 _Z23swa_single_token_kernelPK13__nv_bfloat16S1_S1_PS_iiii_param_1,
	.param .u64 .ptr .align 1 _Z23swa_single_token_kernelPK13__nv_bfloat16S1_S1_PS_iiii_param_2,
	.param .u64 .ptr .align 1 _Z23swa_single_token_kernelPK13__nv_bfloat16S1_S1_PS_iiii_param_3,
	.param .u32 _Z23swa_single_token_kernelPK13__nv_bfloat16S1_S1_PS_iiii_param_4,
	.param .u32 _Z23swa_single_token_kernelPK13__nv_bfloat16S1_S1_PS_iiii_param_5,
	.param .u32 _Z23swa_single_token_kernelPK13__nv_bfloat16S1_S1_PS_iiii_param_6,
	.param .u32 _Z23swa_single_token_kernelPK13__nv_bfloat16S1_S1_PS_iiii_param_7
)
{
	.reg .pred 	%p<78>;
	.reg .b16 	%rs<33>;
	.reg .b32 	%r<218>;
	.reg .b32 	%f<353>;
	.reg .b64 	%rd<51>;

	ld.param.u64 	%rd3, [_Z23swa_single_token_kernelPK13__nv_bfloat16S1_S1_PS_iiii_param_0];
	ld.param.u64 	%rd4, [_Z23swa_single_token_kernelPK13__nv_bfloat16S1_S1_PS_iiii_param_1];
	ld.param.u64 	%rd6, [_Z23swa_single_token_kernelPK13__nv_bfloat16S1_S1_PS_iiii_param_2];
	ld.param.u64 	%rd5, [_Z23swa_single_token_kernelPK13__nv_bfloat16S1_S1_PS_iiii_param_3];
	ld.param.u32 	%r95, [_Z23swa_single_token_kernelPK13__nv_bfloat16S1_S1_PS_iiii_param_4];
	ld.param.u32 	%r96, [_Z23swa_single_token_kernelPK13__nv_bfloat16S1_S1_PS_iiii_param_5];
	ld.param.u32 	%r97, [_Z23swa_single_token_kernelPK13__nv_bfloat16S1_S1_PS_iiii_param_6];
	ld.param.u32 	%r98, [_Z23swa_single_token_kernelPK13__nv_bfloat16S1_S1_PS_iiii_param_7];
	cvta.to.global.u64 	%rd1, %rd6;
	mov.u32 	%r1, %ctaid.x;
	mov.u32 	%r2, %tid.x;
	mul.lo.s32 	%r3, %r97, %r96;
	mul.lo.s32 	%r4, %r97, %r1;
	setp.gt.s32 	%p1, %r95, %r98;
	sub.s32 	%r99, %r95, %r98;
	selp.b32 	%r5, %r99, 0, %p1;
	sub.s32 	%r6, %r95, %r5;
	shl.b32 	%r7, %r98, 2;
	setp.ge.s32 	%p2, %r2, %r97;
	shl.b32 	%r100, %r2, 2;
	mov.u32 	%r101, smem;
	add.s32 	%r8, %r101, %r100;
	@%p2 bra 	$L__BB1_2;
	cvta.to.global.u64 	%rd7, %rd3;
	add.s32 	%r102, %r4, %r2;
	mul.wide.s32 	%rd8, %r102, 2;
	add.s64 	%rd9, %rd7, %rd8;
	ld.global.nc.u16 	%rs1, [%rd9];
	// begin inline asm
	{ cvt.f32.bf16 %f39, %rs1;}

	// end inline asm
	st.shared.f32 	[%r8], %f39;
$L__BB1_2:
	shl.b32 	%r103, %r97, 2;
	add.s32 	%r9, %r101, %r103;
	add.s32 	%r10, %r9, %r7;
	bar.sync 	0;
	setp.lt.s32 	%p3, %r98, 1;
	@%p3 bra 	$L__BB1_16;
	add.s32 	%r11, %r10, %r7;
	add.s32 	%r12, %r4, %r2;
	add.s32 	%r13, %r11, %r100;
	mov.u32 	%r14, %ntid.x;
	cvta.to.global.u64 	%rd2, %rd4;
	cvt.rn.f32.s32 	%f40, %r97;
	rsqrt.approx.f32 	%f1, %f40;
	mov.b32 	%r191, 0;
$L__BB1_4:
	setp.ge.s32 	%p4, %r2, %r97;
	setp.ge.s32 	%p5, %r191, %r6;
	mov.f32 	%f328, 0f00000000;
	or.pred  	%p6, %p4, %p5;
	@%p6 bra 	$L__BB1_6;
	add.s32 	%r107, %r191, %r5;
	ld.shared.f32 	%f43, [%r8];
	mad.lo.s32 	%r108, %r107, %r3, %r12;
	mul.wide.s32 	%rd10, %r108, 2;
	add.s64 	%rd11, %rd2, %rd10;
	ld.global.nc.u16 	%rs2, [%rd11];
	// begin inline asm
	{ cvt.f32.bf16 %f42, %rs2;}

	// end inline asm
	mul.f32 	%f328, %f43, %f42;
$L__BB1_6:
	setp.lt.u32 	%p7, %r14, 2;
	st.shared.f32 	[%r13], %f328;
	bar.sync 	0;
	@%p7 bra 	$L__BB1_11;
	mov.u32 	%r192, %r14;
$L__BB1_8:
	shr.u32 	%r17, %r192, 1;
	setp.ge.u32 	%p8, %r2, %r17;
	@%p8 bra 	$L__BB1_10;
	shl.b32 	%r109, %r17, 2;
	add.s32 	%r110, %r13, %r109;
	ld.shared.f32 	%f44, [%r110];
	ld.shared.f32 	%f45, [%r13];
	add.f32 	%f46, %f44, %f45;
	st.shared.f32 	[%r13], %f46;
$L__BB1_10:
	bar.sync 	0;
	setp.gt.u32 	%p9, %r192, 3;
	mov.u32 	%r192, %r17;
	@%p9 bra 	$L__BB1_8;
$L__BB1_11:
	setp.ne.s32 	%p10, %r2, 0;
	@%p10 bra 	$L__BB1_15;
	@%p5 bra 	$L__BB1_14;
	ld.shared.f32 	%f47, [%r11];
	mul.f32 	%f48, %f1, %f47;
	shl.b32 	%r114, %r191, 2;
	add.s32 	%r115, %r9, %r114;
	st.shared.f32 	[%r115], %f48;
	bra.uni 	$L__BB1_15;
$L__BB1_14:
	shl.b32 	%r111, %r191, 2;
	add.s32 	%r112, %r9, %r111;
	mov.b32 	%r113, -8388609;
	st.shared.u32 	[%r112], %r113;
$L__BB1_15:
	bar.sync 	0;
	add.s32 	%r191, %r191, 1;
	setp.ne.s32 	%p12, %r191, %r98;
	@%p12 bra 	$L__BB1_4;
$L__BB1_16:
	bar.sync 	0;
	setp.ne.s32 	%p13, %r2, 0;
	@%p13 bra 	$L__BB1_51;
	setp.lt.s32 	%p14, %r98, 1;
	mov.f32 	%f336, 0fFF7FFFFF;
	@%p14 bra 	$L__BB1_30;
	and.b32  	%r19, %r98, 15;
	setp.lt.u32 	%p15, %r98, 16;
	mov.f32 	%f336, 0fFF7FFFFF;
	mov.b32 	%r193, 0;
	@%p15 bra 	$L__BB1_21;
	and.b32  	%r193, %r98, 2147483632;
	neg.s32 	%r199, %r193;
	mov.u32 	%r118, smem;
	add.s32 	%r119, %r103, %r118;
	add.s32 	%r198, %r119, 32;
	mov.f32 	%f336, 0fFF7FFFFF;
$L__BB1_20:
	.pragma "nounroll";
	ld.shared.f32 	%f53, [%r198+-32];
	setp.gt.f32 	%p16, %f53, %f336;
	selp.f32 	%f54, %f53, %f336, %p16;
	ld.shared.f32 	%f55, [%r198+-28];
	setp.gt.f32 	%p17, %f55, %f54;
	selp.f32 	%f56, %f55, %f54, %p17;
	ld.shared.f32 	%f57, [%r198+-24];
	setp.gt.f32 	%p18, %f57, %f56;
	selp.f32 	%f58, %f57, %f56, %p18;
	ld.shared.f32 	%f59, [%r198+-20];
	setp.gt.f32 	%p19, %f59, %f58;
	selp.f32 	%f60, %f59, %f58, %p19;
	ld.shared.f32 	%f61, [%r198+-16];
	setp.gt.f32 	%p20, %f61, %f60;
	selp.f32 	%f62, %f61, %f60, %p20;
	ld.shared.f32 	%f63, [%r198+-12];
	setp.gt.f32 	%p21, %f63, %f62;
	selp.f32 	%f64, %f63, %f62, %p21;
	ld.shared.f32 	%f65, [%r198+-8];
	setp.gt.f32 	%p22, %f65, %f64;
	selp.f32 	%f66, %f65, %f64, %p22;
	ld.shared.f32 	%f67, [%r198+-4];
	setp.gt.f32 	%p23, %f67, %f66;
	selp.f32 	%f68, %f67, %f66, %p23;
	ld.shared.f32 	%f69, [%r198];
	setp.gt.f32 	%p24, %f69, %f68;
	selp.f32 	%f70, %f69, %f68, %p24;
	ld.shared.f32 	%f71, [%r198+4];
	setp.gt.f32 	%p25, %f71, %f70;
	selp.f32 	%f72, %f71, %f70, %p25;
	ld.shared.f32 	%f73, [%r198+8];
	setp.gt.f32 	%p26, %f73, %f72;
	selp.f32 	%f74, %f73, %f72, %p26;
	ld.shared.f32 	%f75, [%r198+12];
	setp.gt.f32 	%p27, %f75, %f74;
	selp.f32 	%f76, %f75, %f74, %p27;
	ld.shared.f32 	%f77, [%r198+16];
	setp.gt.f32 	%p28, %f77, %f76;
	selp.f32 	%f78, %f77, %f76, %p28;
	ld.shared.f32 	%f79, [%r198+20];
	setp.gt.f32 	%p29, %f79, %f78;
	selp.f32 	%f80, %f79, %f78, %p29;
	ld.shared.f32 	%f81, [%r198+24];
	setp.gt.f32 	%p30, %f81, %f80;
	selp.f32 	%f82, %f81, %f80, %p30;
	ld.shared.f32 	%f83, [%r198+28];
	setp.gt.f32 	%p31, %f83, %f82;
	selp.f32 	%f336, %f83, %f82, %p31;
	add.s32 	%r199, %r199, 16;
	add.s32 	%r198, %r198, 64;
	setp.eq.s32 	%p32, %r199, 0;
	@%p32 bra 	$L__BB1_21;
	bra.uni 	$L__BB1_20;
$L__BB1_21:
	setp.eq.s32 	%p33, %r19, 0;
	@%p33 bra 	$L__BB1_30;
	and.b32  	%r24, %r98, 7;
	setp.lt.u32 	%p34, %r19, 8;
	@%p34 bra 	$L__BB1_24;
	shl.b32 	%r120, %r193, 2;
	add.s32 	%r121, %r9, %r120;
	ld.shared.f32 	%f85, [%r121];
	setp.gt.f32 	%p35, %f85, %f336;
	selp.f32 	%f86, %f85, %f336, %p35;
	ld.shared.f32 	%f87, [%r121+4];
	setp.gt.f32 	%p36, %f87, %f86;
	selp.f32 	%f88, %f87, %f86, %p36;
	ld.shared.f32 	%f89, [%r121+8];
	setp.gt.f32 	%p37, %f89, %f88;
	selp.f32 	%f90, %f89, %f88, %p37;
	ld.shared.f32 	%f91, [%r121+12];
	setp.gt.f32 	%p38, %f91, %f90;
	selp.f32 	%f92, %f91, %f90, %p38;
	ld.shared.f32 	%f93, [%r121+16];
	setp.gt.f32 	%p39, %f93, %f92;
	selp.f32 	%f94, %f93, %f92, %p39;
	ld.shared.f32 	%f95, [%r121+20];
	setp.gt.f32 	%p40, %f95, %f94;
	selp.f32 	%f96, %f95, %f94, %p40;
	ld.shared.f32 	%f97, [%r121+24];
	setp.gt.f32 	%p41, %f97, %f96;
	selp.f32 	%f98, %f97, %f96, %p41;
	ld.shared.f32 	%f99, [%r121+28];
	setp.gt.f32 	%p42, %f99, %f98;
	selp.f32 	%f336, %f99, %f98, %p42;
	add.s32 	%r193, %r193, 8;
$L__BB1_24:
	setp.eq.s32 	%p43, %r24, 0;
	@%p43 bra 	$L__BB1_30;
	and.b32  	%r27, %r98, 3;
	setp.lt.u32 	%p44, %r24, 4;
	@%p44 bra 	$L__BB1_27;
	shl.b32 	%r122, %r193, 2;
	add.s32 	%r123, %r9, %r122;
	ld.shared.f32 	%f101, [%r123];
	setp.gt.f32 	%p45, %f101, %f336;
	selp.f32 	%f102, %f101, %f336, %p45;
	ld.shared.f32 	%f103, [%r123+4];
	setp.gt.f32 	%p46, %f103, %f102;
	selp.f32 	%f104, %f103, %f102, %p46;
	ld.shared.f32 	%f105, [%r123+8];
	setp.gt.f32 	%p47, %f105, %f104;
	selp.f32 	%f106, %f105, %f104, %p47;
	ld.shared.f32 	%f107, [%r123+12];
	setp.gt.f32 	%p48, %f107, %f106;
	selp.f32 	%f336, %f107, %f106, %p48;
	add.s32 	%r193, %r193, 4;
$L__BB1_27:
	setp.eq.s32 	%p49, %r27, 0;
	@%p49 bra 	$L__BB1_30;
	shl.b32 	%r124, %r193, 2;
	add.s32 	%r126, %r124, %r103;
	mov.u32 	%r127, smem;
	add.s32 	%r197, %r127, %r126;
	neg.s32 	%r196, %r27;
$L__BB1_29:
	.pragma "nounroll";
	ld.shared.f32 	%f108, [%r197];
	setp.gt.f32 	%p50, %f108, %f336;
	selp.f32 	%f336, %f108, %f336, %p50;
	add.s32 	%r197, %r197, 4;
	add.s32 	%r196, %r196, 1;
	setp.ne.s32 	%p51, %r196, 0;
	@%p51 bra 	$L__BB1_29;
$L__BB1_30:
	setp.lt.s32 	%p52, %r98, 1;
	mov.f32 	%f342, 0f00000000;
	@%p52 bra 	$L__BB1_39;
	and.b32  	%r36, %r98, 3;
	setp.lt.u32 	%p53, %r98, 4;
	mov.f32 	%f342, 0f00000000;
	mov.b32 	%r200, 0;
	@%p53 bra 	$L__BB1_34;
	and.b32  	%r200, %r98, 2147483644;
	neg.s32 	%r203, %r200;
	mov.u32 	%r130, smem;
	add.s32 	%r131, %r103, %r130;
	add.s32 	%r202, %r131, 12;
	mov.f32 	%f342, 0f00000000;
$L__BB1_33:
	.pragma "nounroll";
	ld.shared.f32 	%f113, [%r202+-12];
	sub.f32 	%f114, %f113, %f336;
	fma.rn.f32 	%f115, %f114, 0f3BBB989D, 0f3F000000;
	cvt.sat.f32.f32 	%f116, %f115;
	mov.f32 	%f117, 0f4B400001;
	mov.f32 	%f118, 0f437C0000;
	fma.rm.f32 	%f119, %f116, %f118, %f117;
	add.f32 	%f120, %f119, 0fCB40007F;
	neg.f32 	%f121, %f120;
	fma.rn.f32 	%f122, %f114, 0f3FB8AA3B, %f121;
	fma.rn.f32 	%f123, %f114, 0f32A57060, %f122;
	mov.b32 	%r132, %f119;
	shl.b32 	%r133, %r132, 23;
	mov.b32 	%f124, %r133;
	ex2.approx.ftz.f32 	%f125, %f123;
	mul.f32 	%f126, %f125, %f124;
	add.s32 	%r134, %r202, %r7;
	st.shared.f32 	[%r134+-12], %f126;
	add.f32 	%f127, %f342, %f126;
	ld.shared.f32 	%f128, [%r202+-8];
	sub.f32 	%f129, %f128, %f336;
	fma.rn.f32 	%f130, %f129, 0f3BBB989D, 0f3F000000;
	cvt.sat.f32.f32 	%f131, %f130;
	fma.rm.f32 	%f132, %f131, %f118, %f117;
	add.f32 	%f133, %f132, 0fCB40007F;
	neg.f32 	%f134, %f133;
	fma.rn.f32 	%f135, %f129, 0f3FB8AA3B, %f134;
	fma.rn.f32 	%f136, %f129, 0f32A57060, %f135;
	mov.b32 	%r135, %f132;
	shl.b32 	%r136, %r135, 23;
	mov.b32 	%f137, %r136;
	ex2.approx.ftz.f32 	%f138, %f136;
	mul.f32 	%f139, %f138, %f137;
	st.shared.f32 	[%r134+-8], %f139;
	add.f32 	%f140, %f127, %f139;
	ld.shared.f32 	%f141, [%r202+-4];
	sub.f32 	%f142, %f141, %f336;
	fma.rn.f32 	%f143, %f142, 0f3BBB989D, 0f3F000000;
	cvt.sat.f32.f32 	%f144, %f143;
	fma.rm.f32 	%f145, %f144, %f118, %f117;
	add.f32 	%f146, %f145, 0fCB40007F;
	neg.f32 	%f147, %f146;
	fma.rn.f32 	%f148, %f142, 0f3FB8AA3B, %f147;
	fma.rn.f32 	%f149, %f142, 0f32A57060, %f148;
	mov.b32 	%r137, %f145;
	shl.b32 	%r138, %r137, 23;
	mov.b32 	%f150, %r138;
	ex2.approx.ftz.f32 	%f151, %f149;
	mul.f32 	%f152, %f151, %f150;
	st.shared.f32 	[%r134+-4], %f152;
	add.f32 	%f153, %f140, %f152;
	ld.shared.f32 	%f154, [%r202];
	sub.f32 	%f155, %f154, %f336;
	fma.rn.f32 	%f156, %f155, 0f3BBB989D, 0f3F000000;
	cvt.sat.f32.f32 	%f157, %f156;
	fma.rm.f32 	%f158, %f157, %f118, %f117;
	add.f32 	%f159, %f158, 0fCB40007F;
	neg.f32 	%f160, %f159;
	fma.rn.f32 	%f161, %f155, 0f3FB8AA3B, %f160;
	fma.rn.f32 	%f162, %f155, 0f32A57060, %f161;
	mov.b32 	%r139, %f158;
	shl.b32 	%r140, %r139, 23;
	mov.b32 	%f163, %r140;
	ex2.approx.ftz.f32 	%f164, %f162;
	mul.f32 	%f165, %f164, %f163;
	st.shared.f32 	[%r134], %f165;
	add.f32 	%f342, %f153, %f165;
	add.s32 	%r203, %r203, 4;
	add.s32 	%r202, %r202, 16;
	setp.eq.s32 	%p54, %r203, 0;
	@%p54 bra 	$L__BB1_34;
	bra.uni 	$L__BB1_33;
$L__BB1_34:
	setp.eq.s32 	%p55, %r36, 0;
	@%p55 bra 	$L__BB1_39;
	setp.eq.s32 	%p56, %r36, 1;
	@%p56 bra 	$L__BB1_37;
	shl.b32 	%r141, %r200, 2;
	add.s32 	%r142, %r9, %r141;
	ld.shared.f32 	%f167, [%r142];
	sub.f32 	%f168, %f167, %f336;
	fma.rn.f32 	%f169, %f168, 0f3BBB989D, 0f3F000000;
	cvt.sat.f32.f32 	%f170, %f169;
	mov.f32 	%f171, 0f4B400001;
	mov.f32 	%f172, 0f437C0000;
	fma.rm.f32 	%f173, %f170, %f172, %f171;
	add.f32 	%f174, %f173, 0fCB40007F;
	neg.f32 	%f175, %f174;
	fma.rn.f32 	%f176, %f168, 0f3FB8AA3B, %f175;
	fma.rn.f32 	%f177, %f168, 0f32A57060, %f176;
	mov.b32 	%r143, %f173;
	shl.b32 	%r144, %r143, 23;
	mov.b32 	%f178, %r144;
	ex2.approx.ftz.f32 	%f179, %f177;
	mul.f32 	%f180, %f179, %f178;
	add.s32 	%r145, %r10, %r141;
	st.shared.f32 	[%r145], %f180;
	add.f32 	%f181, %f342, %f180;
	ld.shared.f32 	%f182, [%r142+4];
	sub.f32 	%f183, %f182, %f336;
	fma.rn.f32 	%f184, %f183, 0f3BBB989D, 0f3F000000;
	cvt.sat.f32.f32 	%f185, %f184;
	fma.rm.f32 	%f186, %f185, %f172, %f171;
	add.f32 	%f187, %f186, 0fCB40007F;
	neg.f32 	%f188, %f187;
	fma.rn.f32 	%f189, %f183, 0f3FB8AA3B, %f188;
	fma.rn.f32 	%f190, %f183, 0f32A57060, %f189;
	mov.b32 	%r146, %f186;
	shl.b32 	%r147, %r146, 23;
	mov.b32 	%f191, %r147;
	ex2.approx.ftz.f32 	%f192, %f190;
	mul.f32 	%f193, %f192, %f191;
	st.shared.f32 	[%r145+4], %f193;
	add.f32 	%f342, %f181, %f193;
	add.s32 	%r200, %r200, 2;
$L__BB1_37:
	and.b32  	%r148, %r98, 1;
	setp.eq.b32 	%p57, %r148, 1;
	not.pred 	%p58, %p57;
	@%p58 bra 	$L__BB1_39;
	shl.b32 	%r149, %r200, 2;
	add.s32 	%r150, %r9, %r149;
	ld.shared.f32 	%f194, [%r150];
	sub.f32 	%f195, %f194, %f336;
	fma.rn.f32 	%f196, %f195, 0f3BBB989D, 0f3F000000;
	cvt.sat.f32.f32 	%f197, %f196;
	mov.f32 	%f198, 0f4B400001;
	mov.f32 	%f199, 0f437C0000;
	fma.rm.f32 	%f200, %f197, %f199, %f198;
	add.f32 	%f201, %f200, 0fCB40007F;
	neg.f32 	%f202, %f201;
	fma.rn.f32 	%f203, %f195, 0f3FB8AA3B, %f202;
	fma.rn.f32 	%f204, %f195, 0f32A57060, %f203;
	mov.b32 	%r151, %f200;
	shl.b32 	%r152, %r151, 23;
	mov.b32 	%f205, %r152;
	ex2.approx.ftz.f32 	%f206, %f204;
	mul.f32 	%f207, %f206, %f205;
	add.s32 	%r153, %r10, %r149;
	st.shared.f32 	[%r153], %f207;
	add.f32 	%f342, %f342, %f207;
$L__BB1_39:
	setp.lt.s32 	%p59, %r98, 1;
	@%p59 bra 	$L__BB1_51;
	and.b32  	%r47, %r98, 7;
	setp.lt.u32 	%p60, %r98, 8;
	mov.b32 	%r206, 0;
	@%p60 bra 	$L__BB1_43;
	and.b32  	%r206, %r98, 2147483640;
	neg.s32 	%r205, %r206;
	add.s32 	%r156, %r7, %r103;
	mov.u32 	%r157, smem;
	add.s32 	%r158, %r156, %r157;
	add.s32 	%r204, %r158, 16;
$L__BB1_42:
	.pragma "nounroll";
	ld.shared.f32 	%f208, [%r204+-16];
	div.rn.f32 	%f209, %f208, %f342;
	st.shared.f32 	[%r204+-16], %f209;
	ld.shared.f32 	%f210, [%r204+-12];
	div.rn.f32 	%f211, %f210, %f342;
	st.shared.f32 	[%r204+-12], %f211;
	ld.shared.f32 	%f212, [%r204+-8];
	div.rn.f32 	%f213, %f212, %f342;
	st.shared.f32 	[%r204+-8], %f213;
	ld.shared.f32 	%f214, [%r204+-4];
	div.rn.f32 	%f215, %f214, %f342;
	st.shared.f32 	[%r204+-4], %f215;
	ld.shared.f32 	%f216, [%r204];
	div.rn.f32 	%f217, %f216, %f342;
	st.shared.f32 	[%r204], %f217;
	ld.shared.f32 	%f218, [%r204+4];
	div.rn.f32 	%f219, %f218, %f342;
	st.shared.f32 	[%r204+4], %f219;
	ld.shared.f32 	%f220, [%r204+8];
	div.rn.f32 	%f221, %f220, %f342;
	st.shared.f32 	[%r204+8], %f221;
	ld.shared.f32 	%f222, [%r204+12];
	div.rn.f32 	%f223, %f222, %f342;
	st.shared.f32 	[%r204+12], %f223;
	add.s32 	%r205, %r205, 8;
	add.s32 	%r204, %r204, 32;
	setp.ne.s32 	%p61, %r205, 0;
	@%p61 bra 	$L__BB1_42;
$L__BB1_43:
	setp.eq.s32 	%p62, %r47, 0;
	@%p62 bra 	$L__BB1_51;
	and.b32  	%r60, %r98, 3;
	setp.lt.u32 	%p63, %r47, 4;
	@%p63 bra 	$L__BB1_46;
	shl.b32 	%r159, %r206, 2;
	add.s32 	%r160, %r10, %r159;
	ld.shared.f32 	%f224, [%r160];
	div.rn.f32 	%f225, %f224, %f342;
	st.shared.f32 	[%r160], %f225;
	ld.shared.f32 	%f226, [%r160+4];
	div.rn.f32 	%f227, %f226, %f342;
	st.shared.f32 	[%r160+4], %f227;
	ld.shared.f32 	%f228, [%r160+8];
	div.rn.f32 	%f229, %f228, %f342;
	st.shared.f32 	[%r160+8], %f229;
	ld.shared.f32 	%f230, [%r160+12];
	div.rn.f32 	%f231, %f230, %f342;
	st.shared.f32 	[%r160+12], %f231;
	add.s32 	%r206, %r206, 4;
$L__BB1_46:
	setp.eq.s32 	%p64, %r60, 0;
	@%p64 bra 	$L__BB1_51;
	setp.eq.s32 	%p65, %r60, 1;
	@%p65 bra 	$L__BB1_49;
	shl.b32 	%r161, %r206, 2;
	add.s32 	%r162, %r10, %r161;
	ld.shared.f32 	%f232, [%r162];
	div.rn.f32 	%f233, %f232, %f342;
	st.shared.f32 	[%r162], %f233;
	ld.shared.f32 	%f234, [%r162+4];
	div.rn.f32 	%f235, %f234, %f342;
	st.shared.f32 	[%r162+4], %f235;
	add.s32 	%r206, %r206, 2;
$L__BB1_49:
	and.b32  	%r163, %r98, 1;
	setp.eq.b32 	%p66, %r163, 1;
	not.pred 	%p67, %p66;
	@%p67 bra 	$L__BB1_51;
	shl.b32 	%r164, %r206, 2;
	add.s32 	%r165, %r10, %r164;
	ld.shared.f32 	%f236, [%r165];
	div.rn.f32 	%f237, %f236, %f342;
	st.shared.f32 	[%r165], %f237;
$L__BB1_51:
	setp.ge.s32 	%p68, %r2, %r97;
	bar.sync 	0;
	@%p68 bra 	$L__BB1_66;
	setp.lt.s32 	%p69, %r6, 1;
	mov.f32 	%f352, 0f00000000;
	@%p69 bra 	$L__BB1_65;
	add.s32 	%r65, %r4, %r2;
	add.s32 	%r167, %r98, %r95;
	max.s32 	%r66, %r98, %r95;
	and.b32  	%r67, %r6, 15;
	sub.s32 	%r168, %r66, %r167;
	setp.gt.u32 	%p70, %r168, -16;
	mov.f32 	%f352, 0f00000000;
	mov.b32 	%r213, 0;
	@%p70 bra 	$L__BB1_56;
	and.b32  	%r213, %r6, 2147483632;
	neg.s32 	%r211, %r213;
	mad.lo.s32 	%r169, %r96, %r5, %r1;
	mad.lo.s32 	%r210, %r97, %r169, %r2;
	shl.b32 	%r71, %r3, 4;
	add.s32 	%r171, %r7, %r103;
	mov.u32 	%r172, smem;
	add.s32 	%r173, %r171, %r172;
	add.s32 	%r209, %r173, 32;
	mov.f32 	%f352, 0f00000000;
	mul.wide.s32 	%rd14, %r3, 2;
$L__BB1_55:
	.pragma "nounroll";
	ld.shared.f32 	%f258, [%r209+-32];
	mul.wide.s32 	%rd12, %r210, 2;
	add.s64 	%rd13, %rd1, %rd12;
	ld.global.nc.u16 	%rs3, [%rd13];
	// begin inline asm
	{ cvt.f32.bf16 %f242, %rs3;}

	// end inline asm
	fma.rn.f32 	%f259, %f258, %f242, %f352;
	ld.shared.f32 	%f260, [%r209+-28];
	add.s64 	%rd15, %rd13, %rd14;
	ld.global.nc.u16 	%rs4, [%rd15];
	// begin inline asm
	{ cvt.f32.bf16 %f243, %rs4;}

	// end inline asm
	fma.rn.f32 	%f261, %f260, %f243, %f259;
	ld.shared.f32 	%f262, [%r209+-24];
	add.s64 	%rd16, %rd15, %rd14;
	ld.global.nc.u16 	%rs5, [%rd16];
	// begin inline asm
	{ cvt.f32.bf16 %f244, %rs5;}

	// end inline asm
	fma.rn.f32 	%f263, %f262, %f244, %f261;
	ld.shared.f32 	%f264, [%r209+-20];
	add.s64 	%rd17, %rd16, %rd14;
	ld.global.nc.u16 	%rs6, [%rd17];
	// begin inline asm
	{ cvt.f32.bf16 %f245, %rs6;}

	// end inline asm
	fma.rn.f32 	%f265, %f264, %f245, %f263;
	ld.shared.f32 	%f266, [%r209+-16];
	add.s64 	%rd18, %rd17, %rd14;
	ld.global.nc.u16 	%rs7, [%rd18];
	// begin inline asm
	{ cvt.f32.bf16 %f246, %rs7;}

	// end inline asm
	fma.rn.f32 	%f267, %f266, %f246, %f265;
	ld.shared.f32 	%f268, [%r209+-12];
	add.s64 	%rd19, %rd18, %rd14;
	ld.global.nc.u16 	%rs8, [%rd19];
	// begin inline asm
	{ cvt.f32.bf16 %f247, %rs8;}

	// end inline asm
	fma.rn.f32 	%f269, %f268, %f247, %f267;
	ld.shared.f32 	%f270, [%r209+-8];
	add.s64 	%rd20, %rd19, %rd14;
	ld.global.nc.u16 	%rs9, [%rd20];
	// begin inline asm
	{ cvt.f32.bf16 %f248, %rs9;}

	// end inline asm
	fma.rn.f32 	%f271, %f270, %f248, %f269;
	ld.shared.f32 	%f272, [%r209+-4];
	add.s64 	%rd21, %rd20, %rd14;
	ld.global.nc.u16 	%rs10, [%rd21];
	// begin inline asm
	{ cvt.f32.bf16 %f249, %rs10;}

	// end inline asm
	fma.rn.f32 	%f273, %f272, %f249, %f271;
	ld.shared.f32 	%f274, [%r209];
	add.s64 	%rd22, %rd21, %rd14;
	ld.global.nc.u16 	%rs11, [%rd22];
	// begin inline asm
	{ cvt.f32.bf16 %f250, %rs11;}

	// end inline asm
	fma.rn.f32 	%f275, %f274, %f250, %f273;
	ld.shared.f32 	%f276, [%r209+4];
	add.s64 	%rd23, %rd22, %rd14;
	ld.global.nc.u16 	%rs12, [%rd23];
	// begin inline asm
	{ cvt.f32.bf16 %f251, %rs12;}

	// end inline asm
	fma.rn.f32 	%f277, %f276, %f251, %f275;
	ld.shared.f32 	%f278, [%r209+8];
	add.s64 	%rd24, %rd23, %rd14;
	ld.global.nc.u16 	%rs13, [%rd24];
	// begin inline asm
	{ cvt.f32.bf16 %f252, %rs13;}

	// end inline asm
	fma.rn.f32 	%f279, %f278, %f252, %f277;
	ld.shared.f32 	%f280, [%r209+12];
	add.s64 	%rd25, %rd24, %rd14;
	ld.global.nc.u16 	%rs14, [%rd25];
	// begin inline asm
	{ cvt.f32.bf16 %f253, %rs14;}

	// end inline asm
	fma.rn.f32 	%f281, %f280, %f253, %f279;
	ld.shared.f32 	%f282, [%r209+16];
	add.s64 	%rd26, %rd25, %rd14;
	ld.global.nc.u16 	%rs15, [%rd26];
	// begin inline asm
	{ cvt.f32.bf16 %f254, %rs15;}

	// end inline asm
	fma.rn.f32 	%f283, %f282, %f254, %f281;
	ld.shared.f32 	%f284, [%r209+20];
	add.s64 	%rd27, %rd26, %rd14;
	ld.global.nc.u16 	%rs16, [%rd27];
	// begin inline asm
	{ cvt.f32.bf16 %f255, %rs16;}

	// end inline asm
	fma.rn.f32 	%f285, %f284, %f255, %f283;
	ld.shared.f32 	%f286, [%r209+24];
	add.s64 	%rd28, %rd27, %rd14;
	ld.global.nc.u16 	%rs17, [%rd28];
	// begin inline asm
	{ cvt.f32.bf16 %f256, %rs17;}

	// end inline asm
	fma.rn.f32 	%f287, %f286, %f256, %f285;
	ld.shared.f32 	%f288, [%r209+28];
	add.s64 	%rd29, %rd28, %rd14;
	ld.global.nc.u16 	%rs18, [%rd29];
	// begin inline asm
	{ cvt.f32.bf16 %f257, %rs18;}

	// end inline asm
	fma.rn.f32 	%f352, %f288, %f257, %f287;
	add.s32 	%r211, %r211, 16;
	add.s32 	%r210, %r210, %r71;
	add.s32 	%r209, %r209, 64;
	setp.ne.s32 	%p71, %r211, 0;
	@%p71 bra 	$L__BB1_55;
$L__BB1_56:
	setp.eq.s32 	%p72, %r67, 0;
	@%p72 bra 	$L__BB1_65;
	and.b32  	%r80, %r6, 7;
	setp.lt.u32 	%p73, %r67, 8;
	@%p73 bra 	$L__BB1_59;
	add.s32 	%r174, %r213, %r5;
	shl.b32 	%r175, %r213, 2;
	add.s32 	%r176, %r10, %r175;
	ld.shared.f32 	%f298, [%r176];
	mad.lo.s32 	%r177, %r174, %r3, %r65;
	mul.wide.s32 	%rd30, %r177, 2;
	add.s64 	%rd31, %rd1, %rd30;
	ld.global.nc.u16 	%rs19, [%rd31];
	// begin inline asm
	{ cvt.f32.bf16 %f290, %rs19;}

	// end inline asm
	fma.rn.f32 	%f299, %f298, %f290, %f352;
	ld.shared.f32 	%f300, [%r176+4];
	mul.wide.s32 	%rd32, %r3, 2;
	add.s64 	%rd33, %rd31, %rd32;
	ld.global.nc.u16 	%rs20, [%rd33];
	// begin inline asm
	{ cvt.f32.bf16 %f291, %rs20;}

	// end inline asm
	fma.rn.f32 	%f301, %f300, %f291, %f299;
	ld.shared.f32 	%f302, [%r176+8];
	add.s64 	%rd34, %rd33, %rd32;
	ld.global.nc.u16 	%rs21, [%rd34];
	// begin inline asm
	{ cvt.f32.bf16 %f292, %rs21;}

	// end inline asm
	fma.rn.f32 	%f303, %f302, %f292, %f301;
	ld.shared.f32 	%f304, [%r176+12];
	add.s64 	%rd35, %rd34, %rd32;
	ld.global.nc.u16 	%rs22, [%rd35];
	// begin inline asm
	{ cvt.f32.bf16 %f293, %rs22;}

	// end inline asm
	fma.rn.f32 	%f305, %f304, %f293, %f303;
	ld.shared.f32 	%f306, [%r176+16];
	add.s64 	%rd36, %rd35, %rd32;
	ld.global.nc.u16 	%rs23, [%rd36];
	// begin inline asm
	{ cvt.f32.bf16 %f294, %rs23;}

	// end inline asm
	fma.rn.f32 	%f307, %f306, %f294, %f305;
	ld.shared.f32 	%f308, [%r176+20];
	add.s64 	%rd37, %rd36, %rd32;
	ld.global.nc.u16 	%rs24, [%rd37];
	// begin inline asm
	{ cvt.f32.bf16 %f295, %rs24;}

	// end inline asm
	fma.rn.f32 	%f309, %f308, %f295, %f307;
	ld.shared.f32 	%f310, [%r176+24];
	add.s64 	%rd38, %rd37, %rd32;
	ld.global.nc.u16 	%rs25, [%rd38];
	// begin inline asm
	{ cvt.f32.bf16 %f296, %rs25;}

	// end inline asm
	fma.rn.f32 	%f311, %f310, %f296, %f309;
	ld.shared.f32 	%f312, [%r176+28];
	add.s64 	%rd39, %rd38, %rd32;
	ld.global.nc.u16 	%rs26, [%rd39];
	// begin inline asm
	{ cvt.f32.bf16 %f297, %rs26;}

	// end inline asm
	fma.rn.f32 	%f352, %f312, %f297, %f311;
	add.s32 	%r213, %r213, 8;
$L__BB1_59:
	setp.eq.s32 	%p74, %r80, 0;
	@%p74 bra 	$L__BB1_65;
	and.b32  	%r83, %r6, 3;
	setp.lt.u32 	%p75, %r80, 4;
	@%p75 bra 	$L__BB1_62;
	add.s32 	%r178, %r213, %r5;
	shl.b32 	%r179, %r213, 2;
	add.s32 	%r180, %r10, %r179;
	ld.shared.f32 	%f318, [%r180];
	mad.lo.s32 	%r181, %r178, %r3, %r65;
	mul.wide.s32 	%rd40, %r181, 2;
	add.s64 	%rd41, %rd1, %rd40;
	ld.global.nc.u16 	%rs27, [%rd41];
	// begin inline asm
	{ cvt.f32.bf16 %f314, %rs27;}

	// end inline asm
	fma.rn.f32 	%f319, %f318, %f314, %f352;
	ld.shared.f32 	%f320, [%r180+4];
	mul.wide.s32 	%rd42, %r3, 2;
	add.s64 	%rd43, %rd41, %rd42;
	ld.global.nc.u16 	%rs28, [%rd43];
	// begin inline asm
	{ cvt.f32.bf16 %f315, %rs28;}

	// end inline asm
	fma.rn.f32 	%f321, %f320, %f315, %f319;
	ld.shared.f32 	%f322, [%r180+8];
	add.s64 	%rd44, %rd43, %rd42;
	ld.global.nc.u16 	%rs29, [%rd44];
	// begin inline asm
	{ cvt.f32.bf16 %f316, %rs29;}

	// end inline asm
	fma.rn.f32 	%f323, %f322, %f316, %f321;
	ld.shared.f32 	%f324, [%r180+12];
	add.s64 	%rd45, %rd44, %rd42;
	ld.global.nc.u16 	%rs30, [%rd45];
	// begin inline asm
	{ cvt.f32.bf16 %f317, %rs30;}

	// end inline asm
	fma.rn.f32 	%f352, %f324, %f317, %f323;
	add.s32 	%r213, %r213, 4;
$L__BB1_62:
	setp.eq.s32 	%p76, %r83, 0;
	@%p76 bra 	$L__BB1_65;
	shl.b32 	%r182, %r213, 2;
	add.s32 	%r183, %r182, %r7;
	add.s32 	%r185, %r183, %r103;
	mov.u32 	%r186, smem;
	add.s32 	%r217, %r186, %r185;
	add.s32 	%r187, %r213, %r66;
	sub.s32 	%r188, %r187, %r98;
	mad.lo.s32 	%r189, %r96, %r188, %r1;
	mad.lo.s32 	%r216, %r97, %r189, %r2;
	neg.s32 	%r215, %r83;
$L__BB1_64:
	.pragma "nounroll";
	ld.shared.f32 	%f326, [%r217];
	mul.wide.s32 	%rd46, %r216, 2;
	add.s64 	%rd47, %rd1, %rd46;
	ld.global.nc.u16 	%rs31, [%rd47];
	// begin inline asm
	{ cvt.f32.bf16 %f325, %rs31;}

	// end inline asm
	fma.rn.f32 	%f352, %f326, %f325, %f352;
	add.s32 	%r217, %r217, 4;
	add.s32 	%r216, %r216, %r3;
	add.s32 	%r215, %r215, 1;
	setp.ne.s32 	%p77, %r215, 0;
	@%p77 bra 	$L__BB1_64;
$L__BB1_65:
	// begin inline asm
	{  cvt.rn.bf16.f32 %rs32, %f352;}

	// end inline asm
	add.s32 	%r190, %r4, %r2;
	cvta.to.global.u64 	%rd48, %rd5;
	mul.wide.s32 	%rd49, %r190, 2;
	add.s64 	%rd50, %rd48, %rd49;
	st.global.u16 	[%rd50], %rs32;
$L__BB1_66:
	ret;

}


// ===== COMPILED SASS (sm_100) =====

	.target	sm_100

	.elftype	@"ET_EXEC"


//--------------------- .note.nv.tkinfo           --------------------------
	.section	.note.nv.tkinfo,"",@"SHT_NOTE"
	.sectionflags	@"SHF_NOTE_NV_TKINFO"
	.tkinfo
        /*0018*/ 	.word	0x00000002
        /*0030*/ 	.string	""
        /*0030*/ 	.string	"ptxas"
        /*0030*/ 	.string	"Cuda compilation tools, release 13.0, V13.0.88"
        /*0030*/ 	.string	"Build cuda_13.0.r13.0/compiler.36424714_0"
        /*0030*/ 	.string	"-arch sm_100 -m 64 "



//--------------------- .note.nv.cuinfo           --------------------------
	.section	.note.nv.cuinfo,"",@"SHT_NOTE"
	.sectionflags	@"SHF_NOTE_NV_CUINFO"
        /*0018*/ 	.short	0x0002
        /*001a*/ 	.short	0x0064
        /*001c*/ 	.short	0x0082
	.zero		2


//--------------------- .nv.info                  --------------------------
	.section	.nv.info,"",@"SHT_CUDA_INFO"
	.align	4


	//----- nvinfo : EIATTR_REGCOUNT
	.align		4
        /*0000*/ 	.byte	0x04, 0x2f
        /*0002*/ 	.short	(.L_1 - .L_0)
	.align		4
.L_0:
        /*0004*/ 	.word	index@(_Z18swa_forward_kernelPK13__nv_bfloat16S1_S1_PS_S2_iiii)
        /*0008*/ 	.word	0x00000020


	//----- nvinfo : EIATTR_FRAME_SIZE
	.align		4
.L_1:
        /*000c*/ 	.byte	0x04, 0x11
        /*000e*/ 	.short	(.L_3 - .L_2)
	.align		4
.L_2:
        /*0010*/ 	.word	index@($__internal_1_$__cuda_sm3x_div_rn_noftz_f32_slowpath)
        /*0014*/ 	.word	0x00000000


	//----- nvinfo : EIATTR_FRAME_SIZE
	.align		4
.L_3:
        /*0018*/ 	.byte	0x04, 0x11
        /*001a*/ 	.short	(.L_5 - .L_4)
	.align		4
.L_4:
        /*001c*/ 	.word	index@(_Z18swa_forward_kernelPK13__nv_bfloat16S1_S1_PS_S2_iiii)
        /*0020*/ 	.word	0x00000000


	//----- nvinfo : EIATTR_REGCOUNT
	.align		4
.L_5:
        /*0024*/ 	.byte	0x04, 0x2f
        /*0026*/ 	.short	(.L_7 - .L_6)
	.align		4
.L_6:
        /*0028*/ 	.word	index@(_Z23swa_single_token_kernelPK13__nv_bfloat16S1_S1_PS_iiii)
        /*002c*/ 	.word	0x00000020


	//----- nvinfo : EIATTR_FRAME_SIZE
	.align		4
.L_7:
        /*0030*/ 	.byte	0x04, 0x11
        /*0032*/ 	.short	(.L_9 - .L_8)
	.align		4
.L_8:
        /*0034*/ 	.word	index@($__internal_0_$__cuda_sm3x_div_rn_noftz_f32_slowpath)
        /*0038*/ 	.word	0x00000000


	//----- nvinfo : EIATTR_FRAME_SIZE
	.align		4
.L_9:
        /*003c*/ 	.byte	0x04, 0x11
        /*003e*/ 	.short	(.L_11 - .L_10)
	.align		4
.L_10:
        /*0040*/ 	.word	index@(_Z23swa_single_token_kernelPK13__nv_bfloat16S1_S1_PS_iiii)
        /*0044*/ 	.word	0x00000000


	//----- nvinfo : EIATTR_MIN_STACK_SIZE
	.align		4
.L_11:
        /*0048*/ 	.byte	0x04, 0x12
        /*004a*/ 	.short	(.L_13 - .L_12)
	.align		4
.L_12:
        /*004c*/ 	.word	index@(_Z23swa_single_token_kernelPK13__nv_bfloat16S1_S1_PS_iiii)
        /*0050*/ 	.word	0x00000000


	//----- nvinfo : EIATTR_MIN_STACK_SIZE
	.align		4
.L_13:
        /*0054*/ 	.byte	0x04, 0x12
        /*0056*/ 	.short	(.L_15 - .L_14)
	.align		4
.L_14:
        /*0058*/ 	.word	index@(_Z18swa_forward_kernelPK13__nv_bfloat16S1_S1_PS_S2_iiii)
        /*005c*/ 	.word	0x00000000
.L_15:


//--------------------- .nv.compat                --------------------------
	.section	.nv.compat,"",@"SHT_CUDA_COMPAT_INFO"
	.align	4
        /*0000*/ 	.byte	0x02, 0x09, 0x00, 0x00, 0x02, 0x02, 0x01, 0x00, 0x02, 0x05, 0x05, 0x00, 0x03, 0x07, 0x01, 0x01
        /*0010*/ 	.byte	0x02, 0x03, 0x00, 0x00, 0x02, 0x06, 0x01, 0x00, 0x04, 0x0b, 0x08, 0x00, 0x01, 0x00, 0x00, 0x00
        /*0020*/ 	.byte	0x00, 0x00, 0x00, 0x00


//--------------------- .nv.info._Z23swa_single_token_kernelPK13__nv_bfloat16S1_S1_PS_iiii --------------------------
	.section	.nv.info._Z23swa_single_token_kernelPK13__nv_bfloat16S1_S1_PS_iiii,"",@"SHT_CUDA_INFO"
	.sectionflags	@""
	.align	4


	//----- nvinfo : EIATTR_CUDA_API_VERSION
	.align		4
        /*0000*/ 	.byte	0x04, 0x37
        /*0002*/ 	.short	(.L_17 - .L_16)
.L_16:
        /*0004*/ 	.word	0x00000082


	//----- nvinfo : EIATTR_KPARAM_INFO
	.align		4
.L_17:
        /*0008*/ 	.byte	0x04, 0x17
        /*000a*/ 	.short	(.L_19 - .L_18)
.L_18:
        /*000c*/ 	.word	0x00000000
        /*0010*/ 	.short	0x0007
        /*0012*/ 	.short	0x002c
        /*0014*/ 	.byte	0x00, 0xf0, 0x11, 0x00


	//----- nvinfo : EIATTR_KPARAM_INFO
	.align		4
.L_19:
        /*0018*/ 	.byte	0x04, 0x17
        /*001a*/ 	.short	(.L_21 - .L_20)
.L_20:
        /*001c*/ 	.word	0x00000000
        /*0020*/ 	.short	0x0006
        /*0022*/ 	.short	0x0028
        /*0024*/ 	.byte	0x00, 0xf0, 0x11, 0x00


	//----- nvinfo : EIATTR_KPARAM_INFO
	.align		4
.L_21:
        /*0028*/ 	.byte	0x04, 0x17
        /*002a*/ 	.short	(.L_23 - .L_22)
.L_22:
        /*002c*/ 	.word	0x00000000
        /*0030*/ 	.short	0x0005
        /*0032*/ 	.short	0x0024
        /*0034*/ 	.byte	0x00, 0xf0, 0x11, 0x00


	//----- nvinfo : EIATTR_KPARAM_INFO
	.align		4
.L_23:
        /*0038*/ 	.byte	0x04, 0x17
        /*003a*/ 	.short	(.L_25 - .L_24)
.L_24:
        /*003c*/ 	.word	0x00000000
        /*0040*/ 	.short	0x0004
        /*0042*/ 	.short	0x0020
        /*0044*/ 	.byte	0x00, 0xf0, 0x11, 0x00


	//----- nvinfo : EIATTR_KPARAM_INFO
	.align		4
.L_25:
        /*0048*/ 	.byte	0x04, 0x17
        /*004a*/ 	.short	(.L_27 - .L_26)
.L_26:
        /*004c*/ 	.word	0x00000000
        /*0050*/ 	.short	0x0003
        /*0052*/ 	.short	0x0018
        /*0054*/ 	.byte	0x00, 0xf5, 0x21, 0x00


	//----- nvinfo : EIATTR_KPARAM_INFO
	.align		4
.L_27:
        /*0058*/ 	.byte	0x04, 0x17
        /*005a*/ 	.short	(.L_29 - .L_28)
.L_28:
        /*005c*/ 	.word	0x00000000
        /*0060*/ 	.short	0x0002
        /*0062*/ 	.short	0x0010
        /*0064*/ 	.byte	0x00, 0xf5, 0x21, 0x00


	//----- nvinfo : EIATTR_KPARAM_INFO
	.align		4
.L_29:
        /*0068*/ 	.byte	0x04, 0x17
        /*006a*/ 	.short	(.L_31 - .L_30)
.L_30:
        /*006c*/ 	.word	0x00000000
        /*0070*/ 	.short	0x0001
        /*0072*/ 	.short	0x0008
        /*0074*/ 	.byte	0x00, 0xf5, 0x21, 0x00


	//----- nvinfo : EIATTR_KPARAM_INFO
	.align		4
.L_31:
        /*0078*/ 	.byte	0x04, 0x17
        /*007a*/ 	.short	(.L_33 - .L_32)
.L_32:
        /*007c*/ 	.word	0x00000000
        /*0080*/ 	.short	0x0000
        /*0082*/ 	.short	0x0000
        /*0084*/ 	.byte	0x00, 0xf5, 0x21, 0x00


	//----- nvinfo : EIATTR_SPARSE_MMA_MASK
	.align		4
.L_33:
        /*0088*/ 	.byte	0x03, 0x50
        /*008a*/ 	.short	0x0000


	//----- nvinfo : EIATTR_MAXREG_COUNT
	.align		4
        /*008c*/ 	.byte	0x03, 0x1b
        /*008e*/ 	.short	0x00ff


	//----- nvinfo : EIATTR_NUM_BARRIERS
	.align		4
        /*0090*/ 	.byte	0x02, 0x4c
        /*0092*/ 	.byte	0x01
	.zero		1


	//----- nvinfo : EIATTR_MERCURY_ISA_VERSION
	.align		4
        /*0094*/ 	.byte	0x03, 0x5f
        /*0096*/ 	.short	0x0101


	//----- nvinfo : EIATTR_VRC_CTA_INIT_COUNT
	.align		4
        /*0098*/ 	.byte	0x02, 0x4a
	.zero		1
	.zero		1


	//----- nvinfo : EIATTR_EXIT_INSTR_OFFSETS
	.align		4
        /*009c*/ 	.byte	0x04, 0x1c
        /*009e*/ 	.short	(.L_35 - .L_34)


	//   ....[0]....
.L_34:
        /*00a0*/ 	.word	0x00002530


	//   ....[1]....
        /*00a4*/ 	.word	0x000032f0


	//----- nvinfo : EIATTR_CRS_STACK_SIZE
	.align		4
.L_35:
        /*00a8*/ 	.byte	0x04, 0x1e
        /*00aa*/ 	.short	(.L_37 - .L_36)
.L_36:
        /*00ac*/ 	.word	0x00000000


	//----- nvinfo : EIATTR_CBANK_PARAM_SIZE
	.align		4
.L_37:
        /*00b0*/ 	.byte	0x03, 0x19
        /*00b2*/ 	.short	0x0030


	//----- nvinfo : EIATTR_PARAM_CBANK
	.align		4
        /*00b4*/ 	.byte	0x04, 0x0a
        /*00b6*/ 	.short	(.L_39 - .L_38)
	.align		4
.L_38:
        /*00b8*/ 	.word	index@(.nv.constant0._Z23swa_single_token_kernelPK13__nv_bfloat16S1_S1_PS_iiii)
        /*00bc*/ 	.short	0x0380
        /*00be*/ 	.short	0x0030


	//----- nvinfo : EIATTR_SW_WAR
	.align		4
.L_39:
        /*00c0*/ 	.byte	0x04, 0x36
        /*00c2*/ 	.short	(.L_41 - .L_40)
.L_40:
        /*00c4*/ 	.word	0x00000008
.L_41:


//--------------------- .nv.info._Z18swa_forward_kernelPK13__nv_bfloat16S1_S1_PS_S2_iiii --------------------------
	.section	.nv.info._Z18swa_forward_kernelPK13__nv_bfloat16S1_S1_PS_S2_iiii,"",@"SHT_CUDA_INFO"
	.sectionflags	@""
	.align	4


	//----- nvinfo : EIATTR_CUDA_API_VERSION
	.align		4
        /*0000*/ 	.byte	0x04, 0x37
        /*0002*/ 	.short	(.L_43 - .L_42)
.L_42:
        /*0004*/ 	.word	0x00000082


	//----- nvinfo : EIATTR_KPARAM_INFO
	.align		4
.L_43:
        /*0008*/ 	.byte	0x04, 0x17
        /*000a*/ 	.short	(.L_45 - .L_44)
.L_44:
        /*000c*/ 	.word	0x00000000
        /*0010*/ 	.short	0x0008
        /*0012*/ 	.short	0x0034
        /*0014*/ 	.byte	0x00, 0xf0, 0x11, 0x00


	//----- nvinfo : EIATTR_KPARAM_INFO
	.align		4
.L_45:
        /*0018*/ 	.byte	0x04, 0x17
        /*001a*/ 	.short	(.L_47 - .L_46)
.L_46:
        /*001c*/ 	.word	0x00000000
        /*0020*/ 	.short	0x0007
        /*0022*/ 	.short	0x0030
        /*0024*/ 	.byte	0x00, 0xf0, 0x11, 0x00


	//----- nvinfo : EIATTR_KPARAM_INFO
	.align		4
.L_47:
        /*0028*/ 	.byte	0x04, 0x17
        /*002a*/ 	.short	(.L_49 - .L_48)
.L_48:
        /*002c*/ 	.word	0x00000000
        /*0030*/ 	.short	0x0006
        /*0032*/ 	.short	0x002c
        /*0034*/ 	.byte	0x00, 0xf0, 0x11, 0x00


	//----- nvinfo : EIATTR_KPARAM_INFO
	.align		4
.L_49:
        /*0038*/ 	.byte	0x04, 0x17
        /*003a*/ 	.short	(.L_51 - .L_50)
.L_50:
        /*003c*/ 	.word	0x00000000
        /*0040*/ 	.short	0x0005
        /*0042*/ 	.short	0x0028
        /*0044*/ 	.byte	0x00, 0xf0, 0x11, 0x00


	//----- nvinfo : EIATTR_KPARAM_INFO
	.align		4
.L_51:
        /*0048*/ 	.byte	0x04, 0x17
        /*004a*/ 	.short	(.L_53 - .L_52)
.L_52:
        /*004c*/ 	.word	0x00000000
        /*0050*/ 	.short	0x0004
        /*0052*/ 	.short	0x0020
        /*0054*/ 	.byte	0x00, 0xf5, 0x21, 0x00


	//----- nvinfo : EIATTR_KPARAM_INFO
	.align		4
.L_53:
        /*0058*/ 	.byte	0x04, 0x17
        /*005a*/ 	.short	(.L_55 - .L_54)
.L_54:
        /*005c*/ 	.word	0x00000000
        /*0060*/ 	.short	0x0003
        /*0062*/ 	.short	0x0018
        /*0064*/ 	.byte	0x00, 0xf5, 0x21, 0x00


	//----- nvinfo : EIATTR_KPARAM_INFO
	.align		4
.L_55:
        /*0068*/ 	.byte	0x04, 0x17
        /*006a*/ 	.short	(.L_57 - .L_56)
.L_56:
        /*006c*/ 	.word	0x00000000
        /*0070*/ 	.short	0x0002
        /*0072*/ 	.short	0x0010
        /*0074*/ 	.byte	0x00, 0xf5, 0x21, 0x00


	//----- nvinfo : EIATTR_KPARAM_INFO
	.align		4
.L_57:
        /*0078*/ 	.byte	0x04, 0x17
        /*007a*/ 	.short	(.L_59 - .L_58)
.L_58:
        /*007c*/ 	.word	0x00000000
        /*0080*/ 	.short	0x0001
        /*0082*/ 	.short	0x0008
        /*0084*/ 	.byte	0x00, 0xf5, 0x21, 0x00


	//----- nvinfo : EIATTR_KPARAM_INFO
	.align		4
.L_59:
        /*0088*/ 	.byte	0x04, 0x17
        /*008a*/ 	.short	(.L_61 - .L_60)
.L_60:
        /*008c*/ 	.word	0x00000000
        /*0090*/ 	.short	0x0000
        /*0092*/ 	.short	0x0000
        /*0094*/ 	.byte	0x00, 0xf5, 0x21, 0x00


	//----- nvinfo : EIATTR_SPARSE_MMA_MASK
	.align		4
.L_61:
        /*0098*/ 	.byte	0x03, 0x50
        /*009a*/ 	.short	0x0000


	//----- nvinfo : EIATTR_MAXREG_COUNT
	.align		4
        /*009c*/ 	.byte	0x03, 0x1b
        /*009e*/ 	.short	0x00ff


	//----- nvinfo : EIATTR_NUM_BARRIERS
	.align		4
        /*00a0*/ 	.byte	0x02, 0x4c
        /*00a2*/ 	.byte	0x01
	.zero		1


	//----- nvinfo : EIATTR_MERCURY_ISA_VERSION
	.align		4
        /*00a4*/ 	.byte	0x03, 0x5f
        /*00a6*/ 	.short	0x0101


	//----- nvinfo : EIATTR_VRC_CTA_INIT_COUNT
	.align		4
        /*00a8*/ 	.byte	0x02, 0x4a
	.zero		1
	.zero		1


	//----- nvinfo : EIATTR_EXIT_INSTR_OFFSETS
	.align		4
        /*00ac*/ 	.byte	0x04, 0x1c
        /*00ae*/ 	.short	(.L_63 - .L_62)


	//   ....[0]....
.L_62:
        /*00b0*/ 	.word	0x00002ac0


	//   ....[1]....
        /*00b4*/ 	.word	0x00003880


	//----- nvinfo : EIATTR_CRS_STACK_SIZE
	.align		4
.L_63:
        /*00b8*/ 	.byte	0x04, 0x1e
        /*00ba*/ 	.short	(.L_65 - .L_64)
.L_64:
        /*00bc*/ 	.word	0x00000000


	//----- nvinfo : EIATTR_CBANK_PARAM_SIZE
	.align		4
.L_65:
        /*00c0*/ 	.byte	0x03, 0x19
        /*00c2*/ 	.short	0x0038


	//----- nvinfo : EIATTR_PARAM_CBANK
	.align		4
        /*00c4*/ 	.byte	0x04, 0x0a
        /*00c6*/ 	.short	(.L_67 - .L_66)
	.align		4
.L_66:
        /*00c8*/ 	.word	index@(.nv.constant0._Z18swa_forward_kernelPK13__nv_bfloat16S1_S1_PS_S2_iiii)
        /*00cc*/ 	.short	0x0380
        /*00ce*/ 	.short	0x0038


	//----- nvinfo : EIATTR_SW_WAR
	.align		4
.L_67:
        /*00d0*/ 	.byte	0x04, 0x36
        /*00d2*/ 	.short	(.L_69 - .L_68)
.L_68:
        /*00d4*/ 	.word	0x00000008
.L_69:


//--------------------- .nv.callgraph             --------------------------
	.section	.nv.callgraph,"",@"SHT_CUDA_CALLGRAPH"
	.align	4
	.sectionentsize	8
	.align		4
        /*0000*/ 	.word	0x00000000
	.align		4
        /*0004*/ 	.word	0xffffffff
	.align		4
        /*0008*/ 	.word	0x00000000
	.align		4
        /*000c*/ 	.word	0xfffffffe
	.align		4
        /*0010*/ 	.word	0x00000000
	.align		4
        /*0014*/ 	.word	0xfffffffd
	.align		4
        /*0018*/ 	.word	0x00000000
	.align		4
        /*001c*/ 	.word	0xfffffffc


//--------------------- .text._Z23swa_single_token_kernelPK13__nv_bfloat16S1_S1_PS_iiii --------------------------
	.section	.text._Z23swa_single_token_kernelPK13__nv_bfloat16S1_S1_PS_iiii,"ax",@progbits
	.align	128
        .global         _Z23swa_single_token_kernelPK13__nv_bfloat16S1_S1_PS_iiii
        .type           _Z23swa_single_token_kernelPK13__nv_bfloat16S1_S1_PS_iiii,@function
        .size           _Z23swa_single_token_kernelPK13__nv_bfloat16S1_S1_PS_iiii,(.L_x_129 - _Z23swa_single_token_kernelPK13__nv_bfloat16S1_S1_PS_iiii)
        .other          _Z23swa_single_token_kernelPK13__nv_bfloat16S1_S1_PS_iiii,@"STO_CUDA_ENTRY STV_DEFAULT"
_Z23swa_single_token_kernelPK13__nv_bfloat16S1_S1_PS_iiii:
.text._Z23swa_single_token_kernelPK13__nv_bfloat16S1_S1_PS_iiii:
[----:B------:R-:W-:Y:S01]  /*0000*/  LDC R1, c[0x0][0x37c] ;  /* 0x0000df00ff017b82 */ /* 0x000fe20000000800 */
[----:B------:R-:W0:Y:S07]  /*0010*/  S2R R3, SR_TID.X ;  /* 0x0000000000037919 */ /* 0x000e2e0000002100 */
[----:B------:R-:W0:Y:S01]  /*0020*/  LDC.64 R6, c[0x0][0x3a8] ;  /* 0x0000ea00ff067b82 */ /* 0x000e220000000a00 */
[----:B------:R-:W1:Y:S01]  /*0030*/  LDCU.64 UR10, c[0x0][0x358] ;  /* 0x00006b00ff0a77ac */ /* 0x000e620008000a00 */
[----:B------:R-:W2:Y:S06]  /*0040*/  LDCU UR6, c[0x0][0x3a0] ;  /* 0x00007400ff0677ac */ /* 0x000eac0008000800 */
[----:B------:R-:W3:Y:S08]  /*0050*/  S2UR UR13, SR_CTAID.X ;  /* 0x00000000000d79c3 */ /* 0x000ef00000002500 */
[----:B------:R-:W4:Y:S01]  /*0060*/  S2UR UR5, SR_CgaCtaId ;  /* 0x00000000000579c3 */ /* 0x000f220000008800 */
[----:B------:R-:W-:Y:S01]  /*0070*/  UMOV UR4, 0x400 ;  /* 0x0000040000047882 */ /* 0x000fe20000000000 */
[----:B------:R-:W5:Y:S01]  /*0080*/  LDCU UR7, c[0x0][0x3a4] ;  /* 0x00007480ff0777ac */ /* 0x000f620008000800 */
[----:B0-----:R-:W-:-:S13]  /*0090*/  ISETP.GE.AND P0, PT, R3, R6, PT ;  /* 0x000000060300720c */ /* 0x001fda0003f06270 */
[----:B------:R-:W0:Y:S01]  /*00a0*/  @!P0 LDC.64 R4, c[0x0][0x380] ;  /* 0x0000e000ff048b82 */ /* 0x000e220000000a00 */
[----:B---3--:R-:W-:-:S04]  /*00b0*/  @!P0 IMAD R9, R6, UR13, R3 ;  /* 0x0000000d06098c24 */ /* 0x008fc8000f8e0203 */
[----:B0-----:R-:W-:-:S06]  /*00c0*/  @!P0 IMAD.WIDE R4, R9, 0x2, R4 ;  /* 0x0000000209048825 */ /* 0x001fcc00078e0204 */
[----:B-1----:R0:W3:Y:S01]  /*00d0*/  @!P0 LDG.E.U16.CONSTANT R4, desc[UR10][R4.64] ;  /* 0x0000000a04048981 */ /* 0x0020e2000c1e9500 */
[----:B----4-:R-:W-:Y:S01]  /*00e0*/  ULEA UR5, UR5, UR4, 0x18 ;  /* 0x0000000405057291 */ /* 0x010fe2000f8ec0ff */
[----:B------:R-:W-:Y:S01]  /*00f0*/  R2UR UR12, R7 ;  /* 0x00000000070c72ca */ /* 0x000fe200000e0000 */
[C---:B-----5:R-:W-:Y:S01]  /*0100*/  IMAD R2, R6.reuse, UR7, RZ ;  /* 0x0000000706027c24 */ /* 0x060fe2000f8e02ff */
[----:B------:R-:W-:-:S03]  /*0110*/  SHF.L.U32 R0, R6, 0x2, RZ ;  /* 0x0000000206007819 */ /* 0x000fc600000006ff */
[----:B------:R-:W-:Y:S02]  /*0120*/  LEA R7, R3, UR5, 0x2 ;  /* 0x0000000503077c11 */ /* 0x000fe4000f8e10ff */
[----:B0-----:R-:W-:-:S06]  /*0130*/  VIADD R5, R0, UR5 ;  /* 0x0000000500057c36 */ /* 0x001fcc0008000000 */
[----:B--2---:R-:W-:Y:S02]  /*0140*/  UISETP.GT.AND UP0, UPT, UR6, UR12, UPT ;  /* 0x0000000c0600728c */ /* 0x004fe4000bf04270 */
[----:B------:R-:W-:Y:S02]  /*0150*/  UIADD3 UR4, UPT, UPT, UR6, -UR12, URZ ;  /* 0x8000000c06047290 */ /* 0x000fe4000fffe0ff */
[----:B------:R-:W-:Y:S02]  /*0160*/  USHF.L.U32 UR9, UR12, 0x2, URZ ;  /* 0x000000020c097899 */ /* 0x000fe400080006ff */
[----:B------:R-:W-:Y:S02]  /*0170*/  USEL UR4, UR4, URZ, UP0 ;  /* 0x000000ff04047287 */ /* 0x000fe40008000000 */
[----:B------:R-:W-:Y:S02]  /*0180*/  UISETP.GE.AND UP0, UPT, UR12, 0x1, UPT ;  /* 0x000000010c00788c */ /* 0x000fe4000bf06270 */
[----:B------:R-:W-:Y:S01]  /*0190*/  UIADD3 UR6, UPT, UPT, -UR4, UR6, URZ ;  /* 0x0000000604067290 */ /* 0x000fe2000fffe1ff */
[----:B---3--:R-:W-:-:S02]  /*01a0*/  @!P0 SHF.L.U32 R8, R4, 0x10, RZ ;  /* 0x0000001004088819 */ /* 0x008fc400000006ff */
[----:B------:R-:W-:-:S03]  /*01b0*/  IADD3 R4, PT, PT, R5, UR9, RZ ;  /* 0x0000000905047c10 */ /* 0x000fc6000fffe0ff */
[----:B------:R0:W-:Y:S01]  /*01c0*/  @!P0 STS [R7], R8 ;  /* 0x0000000807008388 */ /* 0x0001e20000000800 */
[----:B------:R-:W-:Y:S06]  /*01d0*/  BAR.SYNC.DEFER_BLOCKING 0x0 ;  /* 0x0000000000007b1d */ /* 0x000fec0000010000 */
[----:B------:R-:W-:Y:S05]  /*01e0*/  BRA.U !UP0, `(.L_x_0) ;  /* 0x0000000108e07547 */ /* 0x000fea000b800000 */
[----:B------:R-:W-:Y:S01]  /*01f0*/  I2FP.F32.S32 R11, R6 ;  /* 0x00000006000b7245 */ /* 0x000fe20000201400 */
[----:B------:R-:W-:Y:S01]  /*0200*/  IMAD R9, R6, UR13, R3 ;  /* 0x0000000d06097c24 */ /* 0x000fe2000f8e0203 */
[----:B------:R-:W-:Y:S01]  /*0210*/  IADD3 R10, PT, PT, R4, UR9, RZ ;  /* 0x00000009040a7c10 */ /* 0x000fe2000fffe0ff */
[----:B------:R-:W-:Y:S01]  /*0220*/  IMAD.MOV.U32 R6, RZ, RZ, RZ ;  /* 0x000000ffff067224 */ /* 0x000fe200078e00ff */
[----:B------:R-:W-:Y:S01]  /*0230*/  FSETP.GEU.AND P0, PT, |R11|, 1.175494350822287508e-38, PT ;  /* 0x008000000b00780b */ /* 0x000fe20003f0e200 */
[----:B------:R-:W1:Y:S01]  /*0240*/  LDCU UR5, c[0x0][0x360] ;  /* 0x00006c00ff0577ac */ /* 0x000e620008000800 */
[----:B------:R-:W-:-:S11]  /*0250*/  LEA R10, R3, R10, 0x2 ;  /* 0x0000000a030a7211 */ /* 0x000fd600078e10ff */
[----:B------:R-:W-:-:S04]  /*0260*/  @!P0 FMUL R11, R11, 16777216 ;  /* 0x4b8000000b0b8820 */ /* 0x000fc80000400000 */
[----:B0-----:R-:W0:Y:S02]  /*0270*/  MUFU.RSQ R8, R11 ;  /* 0x0000000b00087308 */ /* 0x001e240000001400 */
[----:B01----:R-:W-:-:S07]  /*0280*/  @!P0 FMUL R8, R8, 4096 ;  /* 0x4580000008088820 */ /* 0x003fce0000400000 */
.L_x_7:
[----:B0-----:R-:W0:Y:S01]  /*0290*/  LDCU UR7, c[0x0][0x3a8] ;  /* 0x00007500ff0777ac */ /* 0x001e220008000800 */
[----:B------:R-:W-:Y:S01]  /*02a0*/  ISETP.GE.AND P0, PT, R6, UR6, PT ;  /* 0x0000000606007c0c */ /* 0x000fe2000bf06270 */
[----:B------:R-:W-:Y:S01]  /*02b0*/  BSSY.RECONVERGENT B0, `(.L_x_1) ;  /* 0x000000c000007945 */ /* 0x000fe20003800200 */
[----:B------:R-:W-:Y:S02]  /*02c0*/  HFMA2 R11, -RZ, RZ, 0, 0 ;  /* 0x00000000ff0b7431 */ /* 0x000fe400000001ff */
[----:B0-----:R-:W-:-:S13]  /*02d0*/  ISETP.GE.OR P1, PT, R3, UR7, P0 ;  /* 0x0000000703007c0c */ /* 0x001fda0008726670 */
[----:B------:R-:W-:Y:S05]  /*02e0*/  @P1 BRA `(.L_x_2) ;  /* 0x0000000000201947 */ /* 0x000fea0003800000 */
[----:B------:R-:W0:Y:S01]  /*02f0*/  LDC.64 R12, c[0x0][0x388] ;  /* 0x0000e200ff0c7b82 */ /* 0x000e220000000a00 */
[----:B------:R-:W-:-:S04]  /*0300*/  VIADD R11, R6, UR4 ;  /* 0x00000004060b7c36 */ /* 0x000fc80008000000 */
[----:B------:R-:W-:-:S04]  /*0310*/  IMAD R11, R11, R2, R9 ;  /* 0x000000020b0b7224 */ /* 0x000fc800078e0209 */
[----:B0-----:R-:W-:Y:S02]  /*0320*/  IMAD.WIDE R12, R11, 0x2, R12 ;  /* 0x000000020b0c7825 */ /* 0x001fe400078e020c */
[----:B------:R-:W0:Y:S04]  /*0330*/  LDS R11, [R7] ;  /* 0x00000000070b7984 */ /* 0x000e280000000800 */
[----:B------:R-:W2:Y:S02]  /*0340*/  LDG.E.U16.CONSTANT R12, desc[UR10][R12.64] ;  /* 0x0000000a0c0c7981 */ /* 0x000ea4000c1e9500 */
[----:B--2---:R-:W-:-:S05]  /*0350*/  SHF.L.U32 R14, R12, 0x10, RZ ;  /* 0x000000100c0e7819 */ /* 0x004fca00000006ff */
[----:B0-----:R-:W-:-:S07]  /*0360*/  FMUL R11, R11, R14 ;  /* 0x0000000e0b0b7220 */ /* 0x001fce0000400000 */
.L_x_2:
[----:B------:R-:W-:Y:S05]  /*0370*/  BSYNC.RECONVERGENT B0 ;  /* 0x0000000000007941 */ /* 0x000fea0003800200 */
.L_x_1:
[----:B------:R0:W-:Y:S01]  /*0380*/  STS [R10], R11 ;  /* 0x0000000b0a007388 */ /* 0x0001e20000000800 */
[----:B------:R-:W-:Y:S01]  /*0390*/  UISETP.GE.U32.AND UP0, UPT, UR5, 0x2, UPT ;  /* 0x000000020500788c */ /* 0x000fe2000bf06070 */
[----:B------:R-:W-:Y:S01]  /*03a0*/  BAR.SYNC.DEFER_BLOCKING 0x0 ;  /* 0x0000000000007b1d */ /* 0x000fe20000010000 */
[----:B------:R-:W-:-:S07]  /*03b0*/  ISETP.NE.AND P2, PT, R3, RZ, PT ;  /* 0x000000ff0300720c */ /* 0x000fce0003f45270 */
[----:B0-----:R-:W-:Y:S06]  /*03c0*/  BRA.U !UP0, `(.L_x_3) ;  /* 0x0000000108307547 */ /* 0x001fec000b800000 */
[----:B------:R-:W-:-:S07]  /*03d0*/  MOV R11, UR5 ;  /* 0x00000005000b7c02 */ /* 0x000fce0008000f00 */
.L_x_4:
[----:B------:R-:W-:-:S04]  /*03e0*/  SHF.R.U32.HI R14, RZ, 0x1, R11 ;  /* 0x00000001ff0e7819 */ /* 0x000fc8000001160b */
[----:B------:R-:W-:-:S13]  /*03f0*/  ISETP.GE.U32.AND P1, PT, R3, R14, PT ;  /* 0x0000000e0300720c */ /* 0x000fda0003f26070 */
[----:B------:R-:W-:Y:S01]  /*0400*/  @!P1 IMAD R12, R14, 0x4, R10 ;  /* 0x000000040e0c9824 */ /* 0x000fe200078e020a */
[----:B------:R-:W-:Y:S05]  /*0410*/  @!P1 LDS R13, [R10] ;  /* 0x000000000a0d9984 */ /* 0x000fea0000000800 */
[----:B------:R-:W0:Y:S02]  /*0420*/  @!P1 LDS R12, [R12] ;  /* 0x000000000c0c9984 */ /* 0x000e240000000800 */
[----:B0-----:R-:W-:-:S05]  /*0430*/  @!P1 FADD R13, R12, R13 ;  /* 0x0000000d0c0d9221 */ /* 0x001fca0000000000 */
[----:B------:R0:W-:Y:S01]  /*0440*/  @!P1 STS [R10], R13 ;  /* 0x0000000d0a009388 */ /* 0x0001e20000000800 */
[----:B------:R-:W-:Y:S01]  /*0450*/  BAR.SYNC.DEFER_BLOCKING 0x0 ;  /* 0x0000000000007b1d */ /* 0x000fe20000010000 */
[----:B------:R-:W-:Y:S02]  /*0460*/  ISETP.GT.U32.AND P1, PT, R11, 0x3, PT ;  /* 0x000000030b00780c */ /* 0x000fe40003f24070 */
[----:B------:R-:W-:-:S11]  /*0470*/  MOV R11, R14 ;  /* 0x0000000e000b7202 */ /* 0x000fd60000000f00 */
[----:B0-----:R-:W-:Y:S05]  /*0480*/  @P1 BRA `(.L_x_4) ;  /* 0xfffffffc00d41947 */ /* 0x001fea000383ffff */
.L_x_3:
[----:B------:R-:W-:Y:S04]  /*0490*/  BSSY.RECONVERGENT B0, `(.L_x_5) ;  /* 0x0000008000007945 */ /* 0x000fe80003800200 */
[----:B------:R-:W-:Y:S05]  /*04a0*/  @P2 BRA `(.L_x_6) ;  /* 0x0000000000182947 */ /* 0x000fea0003800000 */
[----:B------:R-:W0:Y:S01]  /*04b0*/  @!P0 LDS R11, [R4+UR9] ;  /* 0x00000009040b8984 */ /* 0x000e220008000800 */
[----:B------:R-:W-:Y:S01]  /*04c0*/  LEA R12, R6, R5, 0x2 ;  /* 0x00000005060c7211 */ /* 0x000fe200078e10ff */
[----:B------:R-:W-:Y:S02]  /*04d0*/  @P0 IMAD.MOV.U32 R13, RZ, RZ, -0x800001 ;  /* 0xff7fffffff0d0424 */ /* 0x000fe400078e00ff */
[----:B0-----:R-:W-:-:S05]  /*04e0*/  @!P0 FMUL R11, R8, R11 ;  /* 0x0000000b080b8220 */ /* 0x001fca0000400000 */
[----:B------:R0:W-:Y:S04]  /*04f0*/  @!P0 STS [R12], R11 ;  /* 0x0000000b0c008388 */ /* 0x0001e80000000800 */
[----:B------:R0:W-:Y:S02]  /*0500*/  @P0 STS [R12], R13 ;  /* 0x0000000d0c000388 */ /* 0x0001e40000000800 */
.L_x_6:
[----:B------:R-:W-:Y:S05]  /*0510*/  BSYNC.RECONVERGENT B0 ;  /* 0x0000000000007941 */ /* 0x000fea0003800200 */
.L_x_5:
[----:B------:R-:W1:Y:S01]  /*0520*/  LDCU UR12, c[0x0][0x3ac] ;  /* 0x00007580ff0c77ac */ /* 0x000e620008000800 */
[----:B------:R-:W-:Y:S01]  /*0530*/  IADD3 R6, PT, PT, R6, 0x1, RZ ;  /* 0x0000000106067810 */ /* 0x000fe20007ffe0ff */
[----:B------:R-:W-:Y:S03]  /*0540*/  BAR.SYNC.DEFER_BLOCKING 0x0 ;  /* 0x0000000000007b1d */ /* 0x000fe60000010000 */
[----:B-1----:R-:W-:-:S13]  /*0550*/  ISETP.NE.AND P0, PT, R6, UR12, PT ;  /* 0x0000000c06007c0c */ /* 0x002fda000bf05270 */
[----:B------:R-:W-:Y:S05]  /*0560*/  @P0 BRA `(.L_x_7) ;  /* 0xfffffffc00480947 */ /* 0x000fea000383ffff */
.L_x_0:
[----:B------:R-:W-:Y:S01]  /*0570*/  BAR.SYNC.DEFER_BLOCKING 0x0 ;  /* 0x0000000000007b1d */ /* 0x000fe20000010000 */
[----:B------:R-:W-:-:S05]  /*0580*/  ISETP.NE.AND P0, PT, R3, RZ, PT ;  /* 0x000000ff0300720c */ /* 0x000fca0003f05270 */
[----:B------:R-:W-:Y:S08]  /*0590*/  BSSY.RECONVERGENT B0, `(.L_x_8) ;  /* 0x00001f6000007945 */ /* 0x000ff00003800200 */
[----:B------:R-:W-:Y:S05]  /*05a0*/  @P0 BRA `(.L_x_9) ;  /* 0x0000001c00d00947 */ /* 0x000fea0003800000 */
[----:B------:R-:W-:Y:S01]  /*05b0*/  UISETP.GE.AND UP0, UPT, UR12, 0x1, UPT ;  /* 0x000000010c00788c */ /* 0x000fe2000bf06270 */
[----:B0-----:R-:W-:-:S08]  /*05c0*/  MOV R7, 0xff7fffff ;  /* 0xff7fffff00077802 */ /* 0x001fd00000000f00 */
[----:B------:R-:W-:Y:S05]  /*05d0*/  BRA.U !UP0, `(.L_x_10) ;  /* 0x00000009080c7547 */ /* 0x000fea000b800000 */
[----:B------:R-:W-:Y:S01]  /*05e0*/  UISETP.GE.U32.AND UP1, UPT, UR12, 0x10, UPT ;  /* 0x000000100c00788c */ /* 0x000fe2000bf26070 */
[----:B------:R-:W-:Y:S01]  /*05f0*/  HFMA2 R8, -RZ, RZ, 0, 0 ;  /* 0x00000000ff087431 */ /* 0x000fe200000001ff */
[----:B------:R-:W-:Y:S01]  /*0600*/  ULOP3.LUT UR7, UR12, 0xf, URZ, 0xc0, !UPT ;  /* 0x0000000f0c077892 */ /* 0x000fe2000f8ec0ff */
[----:B------:R-:W-:-:S03]  /*0610*/  IMAD.MOV.U32 R7, RZ, RZ, -0x800001 ;  /* 0xff7fffffff077424 */ /* 0x000fc600078e00ff */
[----:B------:R-:W-:-:S03]  /*0620*/  UISETP.NE.AND UP0, UPT, UR7, URZ, UPT ;  /* 0x000000ff0700728c */ /* 0x000fc6000bf05270 */
[----:B------:R-:W-:Y:S08]  /*0630*/  BRA.U !UP1, `(.L_x_11) ;  /* 0x0000000109f07547 */ /* 0x000ff0000b800000 */
[----:B------:R-:W0:Y:S01]  /*0640*/  S2R R7, SR_CgaCtaId ;  /* 0x0000000000077919 */ /* 0x000e220000008800 */
[----:B------:R-:W-:Y:S01]  /*0650*/  MOV R6, 0x400 ;  /* 0x0000040000067802 */ /* 0x000fe20000000f00 */
[----:B------:R-:W-:-:S04]  /*0660*/  ULOP3.LUT UR5, UR12, 0x7ffffff0, URZ, 0xc0, !UPT ;  /* 0x7ffffff00c057892 */ /* 0x000fc8000f8ec0ff */
[----:B------:R-:W-:Y:S02]  /*0670*/  UIADD3 UR8, UPT, UPT, -UR5, URZ, URZ ;  /* 0x000000ff05087290 */ /* 0x000fe4000fffe1ff */
[----:B------:R-:W-:Y:S01]  /*0680*/  IMAD.U32 R8, RZ, RZ, UR5 ;  /* 0x00000005ff087e24 */ /* 0x000fe2000f8e00ff */
[----:B0-----:R-:W-:Y:S02]  /*0690*/  LEA R9, R7, R6, 0x18 ;  /* 0x0000000607097211 */ /* 0x001fe400078ec0ff */
[----:B------:R-:W-:Y:S02]  /*06a0*/  MOV R7, 0xff7fffff ;  /* 0xff7fffff00077802 */ /* 0x000fe40000000f00 */
[----:B------:R-:W-:-:S07]  /*06b0*/  IADD3 R6, PT, PT, R0, 0x20, R9 ;  /* 0x0000002000067810 */ /* 0x000fce0007ffe009 */
.L_x_12:
[----:B------:R-:W0:Y:S01]  /*06c0*/  LDS R10, [R6+-0x20] ;  /* 0xffffe000060a7984 */ /* 0x000e220000000800 */
[----:B------:R-:W-:-:S03]  /*06d0*/  UIADD3 UR8, UPT, UPT, UR8, 0x10, URZ ;  /* 0x0000001008087890 */ /* 0x000fc6000fffe0ff */
[----:B------:R-:W1:Y:S01]  /*06e0*/  LDS R12, [R6+-0x1c] ;  /* 0xffffe400060c7984 */ /* 0x000e620000000800 */
[----:B------:R-:W-:-:S03]  /*06f0*/  UISETP.NE.AND UP1, UPT, UR8, URZ, UPT ;  /* 0x000000ff0800728c */ /* 0x000fc6000bf25270 */
[----:B------:R-:W2:Y:S04]  /*0700*/  LDS R14, [R6+-0x18] ;  /* 0xffffe800060e7984 */ /* 0x000ea80000000800 */
[----:B------:R-:W3:Y:S04]  /*0710*/  LDS R16, [R6+-0x14] ;  /* 0xffffec0006107984 */ /* 0x000ee80000000800 */
[----:B------:R-:W4:Y:S04]  /*0720*/  LDS R18, [R6+-0x10] ;  /* 0xfffff00006127984 */ /* 0x000f280000000800 */
[----:B------:R-:W5:Y:S01]  /*0730*/  LDS R20, [R6+-0xc] ;  /* 0xfffff40006147984 */ /* 0x000f620000000800 */
[----:B0-----:R-:W-:-:S04]  /*0740*/  FSETP.GT.AND P0, PT, R10, R7, PT ;  /* 0x000000070a00720b */ /* 0x001fc80003f04000 */
[----:B------:R-:W-:Y:S02]  /*0750*/  FSEL R7, R10, R7, P0 ;  /* 0x000000070a077208 */ /* 0x000fe40000000000 */
[----:B------:R-:W0:Y:S02]  /*0760*/  LDS R10, [R6+-0x8] ;  /* 0xfffff800060a7984 */ /* 0x000e240000000800 */
[----:B-1----:R-:W-:-:S04]  /*0770*/  FSETP.GT.AND P0, PT, R12, R7, PT ;  /* 0x000000070c00720b */ /* 0x002fc80003f04000 */
[----:B------:R-:W-:Y:S02]  /*0780*/  FSEL R7, R12, R7, P0 ;  /* 0x000000070c077208 */ /* 0x000fe40000000000 */
[----:B------:R-:W1:Y:S02]  /*0790*/  LDS R12, [R6+-0x4] ;  /* 0xfffffc00060c7984 */ /* 0x000e640000000800 */
[----:B--2---:R-:W-:-:S04]  /*07a0*/  FSETP.GT.AND P0, PT, R14, R7, PT ;  /* 0x000000070e00720b */ /* 0x004fc80003f04000 */
[----:B------:R-:W-:Y:S02]  /*07b0*/  FSEL R7, R14, R7, P0 ;  /* 0x000000070e077208 */ /* 0x000fe40000000000 */
[----:B------:R-:W2:Y:S02]  /*07c0*/  LDS R14, [R6] ;  /* 0x00000000060e7984 */ /* 0x000ea40000000800 */
[----:B---3--:R-:W-:-:S04]  /*07d0*/  FSETP.GT.AND P0, PT, R16, R7, PT ;  /* 0x000000071000720b */ /* 0x008fc80003f04000 */
[----:B------:R-:W-:Y:S02]  /*07e0*/  FSEL R7, R16, R7, P0 ;  /* 0x0000000710077208 */ /* 0x000fe40000000000 */
[----:B------:R-:W3:Y:S02]  /*07f0*/  LDS R16, [R6+0x4] ;  /* 0x0000040006107984 */ /* 0x000ee40000000800 */
[----:B----4-:R-:W-:-:S04]  /*0800*/  FSETP.GT.AND P0, PT, R18, R7, PT ;  /* 0x000000071200720b */ /* 0x010fc80003f04000 */
[----:B------:R-:W-:Y:S02]  /*0810*/  FSEL R7, R18, R7, P0 ;  /* 0x0000000712077208 */ /* 0x000fe40000000000 */
[----:B------:R-:W4:Y:S02]  /*0820*/  LDS R18, [R6+0x8] ;  /* 0x0000080006127984 */ /* 0x000f240000000800 */
[----:B-----5:R-:W-:-:S04]  /*0830*/  FSETP.GT.AND P0, PT, R20, R7, PT ;  /* 0x000000071400720b */ /* 0x020fc80003f04000 */
[----:B------:R-:W-:Y:S02]  /*0840*/  FSEL R7, R20, R7, P0 ;  /* 0x0000000714077208 */ /* 0x000fe40000000000 */
[----:B------:R-:W5:Y:S02]  /*0850*/  LDS R20, [R6+0xc] ;  /* 0x00000c0006147984 */ /* 0x000f640000000800 */
[----:B0-----:R-:W-:-:S04]  /*0860*/  FSETP.GT.AND P0, PT, R10, R7, PT ;  /* 0x000000070a00720b */ /* 0x001fc80003f04000 */
[----:B------:R-:W-:Y:S02]  /*0870*/  FSEL R7, R10, R7, P0 ;  /* 0x000000070a077208 */ /* 0x000fe40000000000 */
[----:B------:R-:W0:Y:S02]  /*0880*/  LDS R10, [R6+0x10] ;  /* 0x00001000060a7984 */ /* 0x000e240000000800 */
[----:B-1----:R-:W-:-:S04]  /*0890*/  FSETP.GT.AND P0, PT, R12, R7, PT ;  /* 0x000000070c00720b */ /* 0x002fc80003f04000 */
[----:B------:R-:W-:Y:S02]  /*08a0*/  FSEL R7, R12, R7, P0 ;  /* 0x000000070c077208 */ /* 0x000fe40000000000 */
[----:B------:R-:W1:Y:S02]  /*08b0*/  LDS R12, [R6+0x14] ;  /* 0x00001400060c7984 */ /* 0x000e640000000800 */
[----:B--2---:R-:W-:-:S04]  /*08c0*/  FSETP.GT.AND P0, PT, R14, R7, PT ;  /* 0x000000070e00720b */ /* 0x004fc80003f04000 */
[----:B------:R-:W-:Y:S02]  /*08d0*/  FSEL R7, R14, R7, P0 ;  /* 0x000000070e077208 */ /* 0x000fe40000000000 */
[----:B------:R-:W2:Y:S02]  /*08e0*/  LDS R14, [R6+0x18] ;  /* 0x00001800060e7984 */ /* 0x000ea40000000800 */
[----:B---3--:R-:W-:-:S04]  /*08f0*/  FSETP.GT.AND P0, PT, R16, R7, PT ;  /* 0x000000071000720b */ /* 0x008fc80003f04000 */
[----:B------:R-:W-:Y:S02]  /*0900*/  FSEL R7, R16, R7, P0 ;  /* 0x0000000710077208 */ /* 0x000fe40000000000 */
[----:B------:R3:W2:Y:S02]  /*0910*/  LDS R16, [R6+0x1c] ;  /* 0x00001c0006107984 */ /* 0x0006a40000000800 */
[----:B----4-:R-:W-:-:S04]  /*0920*/  FSETP.GT.AND P0, PT, R18, R7, PT ;  /* 0x000000071200720b */ /* 0x010fc80003f04000 */
[----:B------:R-:W-:Y:S02]  /*0930*/  FSEL R7, R18, R7, P0 ;  /* 0x0000000712077208 */ /* 0x000fe40000000000 */
[----:B---3--:R-:W-:Y:S02]  /*0940*/  IADD3 R6, PT, PT, R6, 0x40, RZ ;  /* 0x0000004006067810 */ /* 0x008fe40007ffe0ff */
[----:B-----5:R-:W-:-:S04]  /*0950*/  FSETP.GT.AND P0, PT, R20, R7, PT ;  /* 0x000000071400720b */ /* 0x020fc80003f04000 */
[----:B------:R-:W-:-:S04]  /*0960*/  FSEL R7, R20, R7, P0 ;  /* 0x0000000714077208 */ /* 0x000fc80000000000 */
[----:B0-----:R-:W-:-:S04]  /*0970*/  FSETP.GT.AND P0, PT, R10, R7, PT ;  /* 0x000000070a00720b */ /* 0x001fc80003f04000 */
[----:B------:R-:W-:-:S04]  /*0980*/  FSEL R7, R10, R7, P0 ;  /* 0x000000070a077208 */ /* 0x000fc80000000000 */
[----:B-1----:R-:W-:-:S04]  /*0990*/  FSETP.GT.AND P0, PT, R12, R7, PT ;  /* 0x000000070c00720b */ /* 0x002fc80003f04000 */
[----:B------:R-:W-:-:S04]  /*09a0*/  FSEL R7, R12, R7, P0 ;  /* 0x000000070c077208 */ /* 0x000fc80000000000 */
[----:B--2---:R-:W-:-:S04]  /*09b0*/  FSETP.GT.AND P0, PT, R14, R7, PT ;  /* 0x000000070e00720b */ /* 0x004fc80003f04000 */
[----:B------:R-:W-:-:S04]  /*09c0*/  FSEL R7, R14, R7, P0 ;  /* 0x000000070e077208 */ /* 0x000fc80000000000 */
[----:B------:R-:W-:-:S04]  /*09d0*/  FSETP.GT.AND P0, PT, R16, R7, PT ;  /* 0x000000071000720b */ /* 0x000fc80003f04000 */
[----:B------:R-:W-:Y:S01]  /*09e0*/  FSEL R7, R16, R7, P0 ;  /* 0x0000000710077208 */ /* 0x000fe20000000000 */
[----:B------:R-:W-:Y:S08]  /*09f0*/  BRA.U UP1, `(.L_x_12) ;  /* 0xfffffffd01307547 */ /* 0x000ff0000b83ffff */
.L_x_11:
[----:B------:R-:W-:Y:S05]  /*0a00*/  BRA.U !UP0, `(.L_x_10) ;  /* 0x0000000508007547 */ /* 0x000fea000b800000 */
[----:B------:R-:W0:Y:S01]  /*0a10*/  LDCU UR5, c[0x0][0x3ac] ;  /* 0x00007580ff0577ac */ /* 0x000e220008000800 */
[----:B------:R-:W-:Y:S02]  /*0a20*/  UISETP.GE.U32.AND UP0, UPT, UR7, 0x8, UPT ;  /* 0x000000080700788c */ /* 0x000fe4000bf06070 */
[----:B0-----:R-:W-:-:S04]  /*0a30*/  ULOP3.LUT UR8, UR5, 0x7, URZ, 0xc0, !UPT ;  /* 0x0000000705087892 */ /* 0x001fc8000f8ec0ff */
[----:B------:R-:W-:-:S03]  /*0a40*/  UISETP.NE.AND UP1, UPT, UR8, URZ, UPT ;  /* 0x000000ff0800728c */ /* 0x000fc6000bf25270 */
[----:B------:R-:W-:Y:S08]  /*0a50*/  BRA.U !UP0, `(.L_x_13) ;  /* 0x0000000108687547 */ /* 0x000ff0000b800000 */
[C---:B------:R-:W-:Y:S01]  /*0a60*/  LEA R6, R8.reuse, R5, 0x2 ;  /* 0x0000000508067211 */ /* 0x040fe200078e10ff */
[----:B------:R-:W-:-:S04]  /*0a70*/  VIADD R8, R8, 0x8 ;  /* 0x0000000808087836 */ /* 0x000fc80000000000 */
[----:B------:R-:W0:Y:S04]  /*0a80*/  LDS R10, [R6] ;  /* 0x00000000060a7984 */ /* 0x000e280000000800 */
[----:B------:R-:W1:Y:S04]  /*0a90*/  LDS R12, [R6+0x4] ;  /* 0x00000400060c7984 */ /* 0x000e680000000800 */
[----:B------:R-:W2:Y:S04]  /*0aa0*/  LDS R14, [R6+0x8] ;  /* 0x00000800060e7984 */ /* 0x000ea80000000800 */
[----:B------:R-:W3:Y:S04]  /*0ab0*/  LDS R16, [R6+0xc] ;  /* 0x00000c0006107984 */ /* 0x000ee80000000800 */
[----:B------:R-:W4:Y:S04]  /*0ac0*/  LDS R18, [R6+0x10] ;  /* 0x0000100006127984 */ /* 0x000f280000000800 */
[----:B------:R-:W5:Y:S01]  /*0ad0*/  LDS R20, [R6+0x14] ;  /* 0x0000140006147984 */ /* 0x000f620000000800 */
[----:B0-----:R-:W-:-:S04]  /*0ae0*/  FSETP.GT.AND P0, PT, R10, R7, PT ;  /* 0x000000070a00720b */ /* 0x001fc80003f04000 */
[----:B------:R-:W-:Y:S02]  /*0af0*/  FSEL R7, R10, R7, P0 ;  /* 0x000000070a077208 */ /* 0x000fe40000000000 */
[----:B------:R-:W0:Y:S02]  /*0b00*/  LDS R10, [R6+0x18] ;  /* 0x00001800060a7984 */ /* 0x000e240000000800 */
[----:B-1----:R-:W-:-:S04]  /*0b10*/  FSETP.GT.AND P0, PT, R12, R7, PT ;  /* 0x000000070c00720b */ /* 0x002fc80003f04000 */
[----:B------:R-:W-:Y:S02]  /*0b20*/  FSEL R7, R12, R7, P0 ;  /* 0x000000070c077208 */ /* 0x000fe40000000000 */
[----:B------:R-:W1:Y:S02]  /*0b30*/  LDS R12, [R6+0x1c] ;  /* 0x00001c00060c7984 */ /* 0x000e640000000800 */
[----:B--2---:R-:W-:-:S04]  /*0b40*/  FSETP.GT.AND P0, PT, R14, R7, PT ;  /* 0x000000070e00720b */ /* 0x004fc80003f04000 */
[----:B------:R-:W-:-:S04]  /*0b50*/  FSEL R7, R14, R7, P0 ;  /* 0x000000070e077208 */ /* 0x000fc80000000000 */
[----:B---3--:R-:W-:-:S04]  /*0b60*/  FSETP.GT.AND P0, PT, R16, R7, PT ;  /* 0x000000071000720b */ /* 0x008fc80003f04000 */
[----:B------:R-:W-:-:S04]  /*0b70*/  FSEL R7, R16, R7, P0 ;  /* 0x0000000710077208 */ /* 0x000fc80000000000 */
[----:B----4-:R-:W-:-:S04]  /*0b80*/  FSETP.GT.AND P0, PT, R18, R7, PT ;  /* 0x000000071200720b */ /* 0x010fc80003f04000 */
[----:B------:R-:W-:-:S04]  /*0b90*/  FSEL R7, R18, R7, P0 ;  /* 0x0000000712077208 */ /* 0x000fc80000000000 */
[----:B-----5:R-:W-:-:S04]  /*0ba0*/  FSETP.GT.AND P0, PT, R20, R7, PT ;  /* 0x000000071400720b */ /* 0x020fc80003f04000 */
[----:B------:R-:W-:-:S04]  /*0bb0*/  FSEL R7, R20, R7, P0 ;  /* 0x0000000714077208 */ /* 0x000fc80000000000 */
[----:B0-----:R-:W-:-:S04]  /*0bc0*/  FSETP.GT.AND P0, PT, R10, R7, PT ;  /* 0x000000070a00720b */ /* 0x001fc80003f04000 */
[----:B------:R-:W-:-:S04]  /*0bd0*/  FSEL R7, R10, R7, P0 ;  /* 0x000000070a077208 */ /* 0x000fc80000000000 */
[----:B-1----:R-:W-:-:S04]  /*0be0*/  FSETP.GT.AND P0, PT, R12, R7, PT ;  /* 0x000000070c00720b */ /* 0x002fc80003f04000 */
[----:B------:R-:W-:-:S09]  /*0bf0*/  FSEL R7, R12, R7, P0 ;  /* 0x000000070c077208 */ /* 0x000fd20000000000 */
.L_x_13:
[----:B------:R-:W-:Y:S05]  /*0c00*/  BRA.U !UP1, `(.L_x_10) ;  /* 0x0000000109807547 */ /* 0x000fea000b800000 */
[----:B------:R-:W-:Y:S02]  /*0c10*/  UISETP.GE.U32.AND UP0, UPT, UR8, 0x4, UPT ;  /* 0x000000040800788c */ /* 0x000fe4000bf06070 */
[----:B------:R-:W-:-:S04]  /*0c20*/  ULOP3.LUT UR5, UR5, 0x3, URZ, 0xc0, !UPT ;  /* 0x0000000305057892 */ /* 0x000fc8000f8ec0ff */
[----:B------:R-:W-:-:S03]  /*0c30*/  UISETP.NE.AND UP1, UPT, UR5, URZ, UPT ;  /* 0x000000ff0500728c */ /* 0x000fc6000bf25270 */
[----:B------:R-:W-:Y:S08]  /*0c40*/  BRA.U !UP0, `(.L_x_14) ;  /* 0x0000000108387547 */ /* 0x000ff0000b800000 */
[C---:B------:R-:W-:Y:S02]  /*0c50*/  LEA R6, R8.reuse, R5, 0x2 ;  /* 0x0000000508067211 */ /* 0x040fe400078e10ff */
[----:B------:R-:W-:-:S03]  /*0c60*/  IADD3 R8, PT, PT, R8, 0x4, RZ ;  /* 0x0000000408087810 */ /* 0x000fc60007ffe0ff */
[----:B------:R-:W0:Y:S04]  /*0c70*/  LDS R10, [R6] ;  /* 0x00000000060a7984 */ /* 0x000e280000000800 */
[----:B------:R-:W1:Y:S04]  /*0c80*/  LDS R12, [R6+0x4] ;  /* 0x00000400060c7984 */ /* 0x000e680000000800 */
[----:B------:R-:W2:Y:S04]  /*0c90*/  LDS R14, [R6+0x8] ;  /* 0x00000800060e7984 */ /* 0x000ea80000000800 */
[----:B------:R-:W3:Y:S01]  /*0ca0*/  LDS R16, [R6+0xc] ;  /* 0x00000c0006107984 */ /* 0x000ee20000000800 */
[----:B0-----:R-:W-:-:S04]  /*0cb0*/  FSETP.GT.AND P0, PT, R10, R7, PT ;  /* 0x000000070a00720b */ /* 0x001fc80003f04000 */
[----:B------:R-:W-:-:S04]  /*0cc0*/  FSEL R7, R10, R7, P0 ;  /* 0x000000070a077208 */ /* 0x000fc80000000000 */
[----:B-1----:R-:W-:-:S04]  /*0cd0*/  FSETP.GT.AND P0, PT, R12, R7, PT ;  /* 0x000000070c00720b */ /* 0x002fc80003f04000 */
[----:B------:R-:W-:-:S04]  /*0ce0*/  FSEL R7, R12, R7, P0 ;  /* 0x000000070c077208 */ /* 0x000fc80000000000 */
[----:B--2---:R-:W-:-:S04]  /*0cf0*/  FSETP.GT.AND P0, PT, R14, R7, PT ;  /* 0x000000070e00720b */ /* 0x004fc80003f04000 */
[----:B------:R-:W-:-:S04]  /*0d00*/  FSEL R7, R14, R7, P0 ;  /* 0x000000070e077208 */ /* 0x000fc80000000000 */
[----:B---3--:R-:W-:-:S04]  /*0d10*/  FSETP.GT.AND P0, PT, R16, R7, PT ;  /* 0x000000071000720b */ /* 0x008fc80003f04000 */
[----:B------:R-:W-:-:S09]  /*0d20*/  FSEL R7, R16, R7, P0 ;  /* 0x0000000710077208 */ /* 0x000fd20000000000 */
.L_x_14:
[----:B------:R-:W-:Y:S05]  /*0d30*/  BRA.U !UP1, `(.L_x_10) ;  /* 0x0000000109347547 */ /* 0x000fea000b800000 */
[----:B------:R-:W0:Y:S01]  /*0d40*/  S2UR UR8, SR_CgaCtaId ;  /* 0x00000000000879c3 */ /* 0x000e220000008800 */
[----:B------:R-:W-:Y:S01]  /*0d50*/  UMOV UR7, 0x400 ;  /* 0x0000040000077882 */ /* 0x000fe20000000000 */
[----:B------:R-:W-:Y:S01]  /*0d60*/  IMAD R8, R8, 0x4, R0 ;  /* 0x0000000408087824 */ /* 0x000fe200078e0200 */
[----:B------:R-:W-:Y:S02]  /*0d70*/  UIADD3 UR5, UPT, UPT, -UR5, URZ, URZ ;  /* 0x000000ff05057290 */ /* 0x000fe4000fffe1ff */
[----:B0-----:R-:W-:-:S06]  /*0d80*/  ULEA UR7, UR8, UR7, 0x18 ;  /* 0x0000000708077291 */ /* 0x001fcc000f8ec0ff */
[----:B------:R-:W-:-:S07]  /*0d90*/  IADD3 R8, PT, PT, R8, UR7, RZ ;  /* 0x0000000708087c10 */ /* 0x000fce000fffe0ff */
.L_x_15:
[----:B------:R0:W1:Y:S01]  /*0da0*/  LDS R6, [R8] ;  /* 0x0000000008067984 */ /* 0x0000620000000800 */
[----:B------:R-:W-:-:S04]  /*0db0*/  UIADD3 UR5, UPT, UPT, UR5, 0x1, URZ ;  /* 0x0000000105057890 */ /* 0x000fc8000fffe0ff */
[----:B------:R-:W-:Y:S01]  /*0dc0*/  UISETP.NE.AND UP0, UPT, UR5, URZ, UPT ;  /* 0x000000ff0500728c */ /* 0x000fe2000bf05270 */
[----:B0-----:R-:W-:Y:S02]  /*0dd0*/  IADD3 R8, PT, PT, R8, 0x4, RZ ;  /* 0x0000000408087810 */ /* 0x001fe40007ffe0ff */
[----:B-1----:R-:W-:-:S04]  /*0de0*/  FSETP.GT.AND P0, PT, R6, R7, PT ;  /* 0x000000070600720b */ /* 0x002fc80003f04000 */
[----:B------:R-:W-:Y:S02]  /*0df0*/  FSEL R7, R6, R7, P0 ;  /* 0x0000000706077208 */ /* 0x000fe40000000000 */
[----:B------:R-:W-:Y:S07]  /*0e00*/  BRA.U UP0, `(.L_x_15) ;  /* 0xfffffffd00e47547 */ /* 0x000fee000b83ffff */
.L_x_10:
[----:B------:R-:W0:Y:S01]  /*0e10*/  LDCU UR5, c[0x0][0x3ac] ;  /* 0x00007580ff0577ac */ /* 0x000e220008000800 */
[----:B------:R-:W-:Y:S01]  /*0e20*/  IMAD.MOV.U32 R6, RZ, RZ, RZ ;  /* 0x000000ffff067224 */ /* 0x000fe200078e00ff */
[----:B0-----:R-:W-:-:S09]  /*0e30*/  UISETP.GE.AND UP0, UPT, UR5, 0x1, UPT ;  /* 0x000000010500788c */ /* 0x001fd2000bf06270 */
[----:B------:R-:W-:Y:S05]  /*0e40*/  BRA.U !UP0, `(.L_x_16) ;  /* 0x0000000508e07547 */ /* 0x000fea000b800000 */
[----:B------:R-:W-:Y:S01]  /*0e50*/  UISETP.GE.U32.AND UP1, UPT, UR5, 0x4, UPT ;  /* 0x000000040500788c */ /* 0x000fe2000bf26070 */
[----:B------:R-:W-:Y:S01]  /*0e60*/  HFMA2 R9, -RZ, RZ, 0, 0 ;  /* 0x00000000ff097431 */ /* 0x000fe200000001ff */
[----:B------:R-:W-:Y:S01]  /*0e70*/  ULOP3.LUT UR8, UR5, 0x3, URZ, 0xc0, !UPT ;  /* 0x0000000305087892 */ /* 0x000fe2000f8ec0ff */
[----:B------:R-:W-:-:S03]  /*0e80*/  MOV R6, RZ ;  /* 0x000000ff00067202 */ /* 0x000fc60000000f00 */
[----:B------:R-:W-:-:S03]  /*0e90*/  UISETP.NE.AND UP0, UPT, UR8, URZ, UPT ;  /* 0x000000ff0800728c */ /* 0x000fc6000bf05270 */
[----:B------:R-:W-:Y:S08]  /*0ea0*/  BRA.U !UP1, `(.L_x_17) ;  /* 0x0000000109f87547 */ /* 0x000ff0000b800000 */
[----:B------:R-:W0:Y:S01]  /*0eb0*/  S2R R9, SR_CgaCtaId ;  /* 0x0000000000097919 */ /* 0x000e220000008800 */
[----:B------:R-:W-:Y:S01]  /*0ec0*/  MOV R6, 0x400 ;  /* 0x0000040000067802 */ /* 0x000fe20000000f00 */
[----:B------:R-:W-:-:S04]  /*0ed0*/  ULOP3.LUT UR5, UR5, 0x7ffffffc, URZ, 0xc0, !UPT ;  /* 0x7ffffffc05057892 */ /* 0x000fc8000f8ec0ff */
[----:B------:R-:W-:Y:S01]  /*0ee0*/  UIADD3 UR7, UPT, UPT, -UR5, URZ, URZ ;  /* 0x000000ff05077290 */ /* 0x000fe2000fffe1ff */
[----:B0-----:R-:W-:Y:S01]  /*0ef0*/  LEA R11, R9, R6, 0x18 ;  /* 0x00000006090b7211 */ /* 0x001fe200078ec0ff */
[----:B------:R-:W-:Y:S01]  /*0f00*/  IMAD.MOV.U32 R6, RZ, RZ, RZ ;  /* 0x000000ffff067224 */ /* 0x000fe200078e00ff */
[----:B------:R-:W-:Y:S02]  /*0f10*/  MOV R9, UR5 ;  /* 0x0000000500097c02 */ /* 0x000fe40008000f00 */
[----:B------:R-:W-:-:S07]  /*0f20*/  IADD3 R8, PT, PT, R0, 0xc, R11 ;  /* 0x0000000c00087810 */ /* 0x000fce0007ffe00b */
.L_x_18:
[----:B------:R-:W0:Y:S01]  /*0f30*/  LDS R12, [R8+-0xc] ;  /* 0xfffff400080c7984 */ /* 0x000e220000000800 */
[----:B------:R-:W-:Y:S01]  /*0f40*/  MOV R10, 0x3bbb989d ;  /* 0x3bbb989d000a7802 */ /* 0x000fe20000000f00 */
[----:B------:R-:W-:Y:S01]  /*0f50*/  IMAD.MOV.U32 R11, RZ, RZ, 0x437c0000 ;  /* 0x437c0000ff0b7424 */ /* 0x000fe200078e00ff */
[----:B------:R-:W-:-:S04]  /*0f60*/  UIADD3 UR7, UPT, UPT, UR7, 0x4, URZ ;  /* 0x0000000407077890 */ /* 0x000fc8000fffe0ff */
[----:B------:R-:W-:Y:S01]  /*0f70*/  UISETP.NE.AND UP1, UPT, UR7, URZ, UPT ;  /* 0x000000ff0700728c */ /* 0x000fe2000bf25270 */
[----:B0-----:R-:W-:-:S04]  /*0f80*/  FADD R13, R12, -R7 ;  /* 0x800000070c0d7221 */ /* 0x001fc80000000000 */
[----:B------:R-:W-:-:S04]  /*0f90*/  FFMA.SAT R12, R13, R10, 0.5 ;  /* 0x3f0000000d0c7423 */ /* 0x000fc8000000200a */
[----:B------:R-:W-:-:S04]  /*0fa0*/  FFMA.RM R12, R12, R11, 12582913 ;  /* 0x4b4000010c0c7423 */ /* 0x000fc8000000400b */
[----:B------:R-:W-:-:S04]  /*0fb0*/  FADD R14, R12, -12583039 ;  /* 0xcb40007f0c0e7421 */ /* 0x000fc80000000000 */
[----:B------:R-:W-:-:S04]  /*0fc0*/  FFMA R14, R13, 1.4426950216293334961, -R14 ;  /* 0x3fb8aa3b0d0e7823 */ /* 0x000fc8000000080e */
[----:B------:R-:W-:Y:S01]  /*0fd0*/  FFMA R14, R13, 1.925963033500011079e-08, R14 ;  /* 0x32a570600d0e7823 */ /* 0x000fe2000000000e */
[----:B------:R-:W-:-:S05]  /*0fe0*/  SHF.L.U32 R13, R12, 0x17, RZ ;  /* 0x000000170c0d7819 */ /* 0x000fca00000006ff */
[----:B------:R-:W0:Y:S02]  /*0ff0*/  MUFU.EX2 R14, R14 ;  /* 0x0000000e000e7308 */ /* 0x000e240000000800 */
[----:B0-----:R-:W-:-:S04]  /*1000*/  FMUL R13, R13, R14 ;  /* 0x0000000e0d0d7220 */ /* 0x001fc80000400000 */
[----:B------:R-:W-:Y:S01]  /*1010*/  FADD R6, R13, R6 ;  /* 0x000000060d067221 */ /* 0x000fe20000000000 */
[----:B------:R-:W-:Y:S04]  /*1020*/  STS [R8+UR9+-0xc], R13 ;  /* 0xfffff40d08007988 */ /* 0x000fe80008000809 */
[----:B------:R-:W0:Y:S02]  /*1030*/  LDS R12, [R8+-0x8] ;  /* 0xfffff800080c7984 */ /* 0x000e240000000800 */
        /* <DEDUP_REMOVED lines=15> */
[C---:B------:R-:W-:Y:S01]  /*1130*/  FADD R14, R12.reuse, -12583039 ;  /* 0xcb40007f0c0e7421 */ /* 0x040fe20000000000 */
[----:B------:R-:W-:-:S03]  /*1140*/  IMAD.SHL.U32 R12, R12, 0x800000, RZ ;  /* 0x008000000c0c7824 */ /* 0x000fc600078e00ff */
[----:B------:R-:W-:-:S04]  /*1150*/  FFMA R14, R17, 1.4426950216293334961, -R14 ;  /* 0x3fb8aa3b110e7823 */ /* 0x000fc8000000080e */
[----:B------:R-:W-:-:S04]  /*1160*/  FFMA R14, R17, 1.925963033500011079e-08, R14 ;  /* 0x32a57060110e7823 */ /* 0x000fc8000000000e */
[----:B------:R-:W0:Y:S02]  /*1170*/  MUFU.EX2 R17, R14 ;  /* 0x0000000e00117308 */ /* 0x000e240000000800 */
[----:B0-----:R-:W-:-:S04]  /*1180*/  FMUL R17, R12, R17 ;  /* 0x000000110c117220 */ /* 0x001fc80000400000 */
[----:B------:R-:W-:Y:S01]  /*1190*/  FADD R6, R6, R17 ;  /* 0x0000001106067221 */ /* 0x000fe20000000000 */
[----:B------:R-:W-:Y:S04]  /*11a0*/  STS [R8+UR9+-0x4], R17 ;  /* 0xfffffc1108007988 */ /* 0x000fe80008000809 */
[----:B------:R-:W0:Y:S02]  /*11b0*/  LDS R12, [R8] ;  /* 0x00000000080c7984 */ /* 0x000e240000000800 */
[----:B0-----:R-:W-:-:S04]  /*11c0*/  FADD R19, R12, -R7 ;  /* 0x800000070c137221 */ /* 0x001fc80000000000 */
[----:B------:R-:W-:-:S04]  /*11d0*/  FFMA.SAT R10, R19, R10, 0.5 ;  /* 0x3f000000130a7423 */ /* 0x000fc8000000200a */
[----:B------:R-:W-:-:S04]  /*11e0*/  FFMA.RM R10, R10, R11, 12582913 ;  /* 0x4b4000010a0a7423 */ /* 0x000fc8000000400b */
[C---:B------:R-:W-:Y:S01]  /*11f0*/  FADD R12, R10.reuse, -12583039 ;  /* 0xcb40007f0a0c7421 */ /* 0x040fe20000000000 */
[----:B------:R-:W-:-:S03]  /*1200*/  SHF.L.U32 R10, R10, 0x17, RZ ;  /* 0x000000170a0a7819 */ /* 0x000fc600000006ff */
[----:B------:R-:W-:-:S04]  /*1210*/  FFMA R12, R19, 1.4426950216293334961, -R12 ;  /* 0x3fb8aa3b130c7823 */ /* 0x000fc8000000080c */
[----:B------:R-:W-:-:S04]  /*1220*/  FFMA R12, R19, 1.925963033500011079e-08, R12 ;  /* 0x32a57060130c7823 */ /* 0x000fc8000000000c */
[----:B------:R-:W0:Y:S02]  /*1230*/  MUFU.EX2 R11, R12 ;  /* 0x0000000c000b7308 */ /* 0x000e240000000800 */
[----:B0-----:R-:W-:-:S04]  /*1240*/  FMUL R11, R10, R11 ;  /* 0x0000000b0a0b7220 */ /* 0x001fc80000400000 */
[----:B------:R-:W-:Y:S01]  /*1250*/  FADD R6, R6, R11 ;  /* 0x0000000b06067221 */ /* 0x000fe20000000000 */
[----:B------:R0:W-:Y:S02]  /*1260*/  STS [R8+UR9], R11 ;  /* 0x0000000b08007988 */ /* 0x0001e40008000809 */
[----:B0-----:R-:W-:Y:S01]  /*1270*/  IADD3 R8, PT, PT, R8, 0x10, RZ ;  /* 0x0000001008087810 */ /* 0x001fe20007ffe0ff */
[----:B------:R-:W-:Y:S06]  /*1280*/  BRA.U UP1, `(.L_x_18) ;  /* 0xfffffffd01287547 */ /* 0x000fec000b83ffff */
.L_x_17:
[----:B------:R-:W-:Y:S05]  /*1290*/  BRA.U !UP0, `(.L_x_16) ;  /* 0x0000000108cc7547 */ /* 0x000fea000b800000 */
[----:B------:R-:W0:Y:S01]  /*12a0*/  LDCU UR5, c[0x0][0x3ac] ;  /* 0x00007580ff0577ac */ /* 0x000e220008000800 */
[----:B------:R-:W-:Y:S02]  /*12b0*/  UISETP.NE.AND UP0, UPT, UR8, 0x1, UPT ;  /* 0x000000010800788c */ /* 0x000fe4000bf05270 */
[----:B0-----:R-:W-:-:S04]  /*12c0*/  ULOP3.LUT UR5, UR5, 0x1, URZ, 0xc0, !UPT ;  /* 0x0000000105057892 */ /* 0x001fc8000f8ec0ff */
[----:B------:R-:W-:-:S03]  /*12d0*/  UISETP.NE.U32.AND UP1, UPT, UR5, 0x1, UPT ;  /* 0x000000010500788c */ /* 0x000fc6000bf25070 */
[----:B------:R-:W-:Y:S08]  /*12e0*/  BRA.U !UP0, `(.L_x_19) ;  /* 0x0000000108747547 */ /* 0x000ff0000b800000 */
[C---:B------:R-:W-:Y:S02]  /*12f0*/  IMAD R8, R9.reuse, 0x4, R5 ;  /* 0x0000000409087824 */ /* 0x040fe400078e0205 */
[----:B------:R-:W-:Y:S01]  /*1300*/  HFMA2 R15, -RZ, RZ, 0.96630859375, -0.0022525787353515625 ;  /* 0x3bbb989dff0f7431 */ /* 0x000fe200000001ff */
[----:B------:R-:W-:Y:S02]  /*1310*/  MOV R16, 0x437c0000 ;  /* 0x437c000000107802 */ /* 0x000fe40000000f00 */
[C---:B------:R-:W-:Y:S01]  /*1320*/  LEA R12, R9.reuse, R4, 0x2 ;  /* 0x00000004090c7211 */ /* 0x040fe200078e10ff */
[----:B------:R-:W0:Y:S01]  /*1330*/  LDS R10, [R8] ;  /* 0x00000000080a7984 */ /* 0x000e220000000800 */
[----:B------:R-:W-:Y:S02]  /*1340*/  VIADD R9, R9, 0x2 ;  /* 0x0000000209097836 */ /* 0x000fe40000000000 */
        /* <DEDUP_REMOVED lines=10> */
[----:B------:R-:W-:Y:S04]  /*13f0*/  STS [R12], R11 ;  /* 0x0000000b0c007388 */ /* 0x000fe80000000800 */
[----:B------:R-:W0:Y:S02]  /*1400*/  LDS R8, [R8+0x4] ;  /* 0x0000040008087984 */ /* 0x000e240000000800 */
[----:B0-----:R-:W-:-:S04]  /*1410*/  FADD R10, R8, -R7 ;  /* 0x80000007080a7221 */ /* 0x001fc80000000000 */
[----:B------:R-:W-:-:S04]  /*1420*/  FFMA.SAT R14, R10, R15, 0.5 ;  /* 0x3f0000000a0e7423 */ /* 0x000fc8000000200f */
[----:B------:R-:W-:-:S04]  /*1430*/  FFMA.RM R14, R14, R16, 12582913 ;  /* 0x4b4000010e0e7423 */ /* 0x000fc80000004010 */
[C---:B------:R-:W-:Y:S01]  /*1440*/  FADD R15, R14.reuse, -12583039 ;  /* 0xcb40007f0e0f7421 */ /* 0x040fe20000000000 */
[----:B------:R-:W-:-:S03]  /*1450*/  SHF.L.U32 R14, R14, 0x17, RZ ;  /* 0x000000170e0e7819 */ /* 0x000fc600000006ff */
[----:B------:R-:W-:-:S04]  /*1460*/  FFMA R15, R10, 1.4426950216293334961, -R15 ;  /* 0x3fb8aa3b0a0f7823 */ /* 0x000fc8000000080f */
[----:B------:R-:W-:-:S06]  /*1470*/  FFMA R15, R10, 1.925963033500011079e-08, R15 ;  /* 0x32a570600a0f7823 */ /* 0x000fcc000000000f */
[----:B------:R-:W0:Y:S02]  /*1480*/  MUFU.EX2 R15, R15 ;  /* 0x0000000f000f7308 */ /* 0x000e240000000800 */
[----:B0-----:R-:W-:-:S04]  /*1490*/  FMUL R13, R14, R15 ;  /* 0x0000000f0e0d7220 */ /* 0x001fc80000400000 */
[----:B------:R-:W-:Y:S01]  /*14a0*/  FADD R6, R6, R13 ;  /* 0x0000000d06067221 */ /* 0x000fe20000000000 */
[----:B------:R0:W-:Y:S06]  /*14b0*/  STS [R12+0x4], R13 ;  /* 0x0000040d0c007388 */ /* 0x0001ec0000000800 */
.L_x_19:
[----:B------:R-:W-:Y:S05]  /*14c0*/  BRA.U UP1, `(.L_x_16) ;  /* 0x0000000101407547 */ /* 0x000fea000b800000 */
[----:B------:R-:W-:Y:S01]  /*14d0*/  LEA R5, R9, R5, 0x2 ;  /* 0x0000000509057211 */ /* 0x000fe200078e10ff */
[----:B------:R-:W-:Y:S02]  /*14e0*/  HFMA2 R11, -RZ, RZ, 0.96630859375, -0.0022525787353515625 ;  /* 0x3bbb989dff0b7431 */ /* 0x000fe400000001ff */
[----:B------:R-:W-:Y:S02]  /*14f0*/  IMAD.MOV.U32 R10, RZ, RZ, 0x437c0000 ;  /* 0x437c0000ff0a7424 */ /* 0x000fe400078e00ff */
[----:B------:R-:W1:Y:S02]  /*1500*/  LDS R8, [R5] ;  /* 0x0000000005087984 */ /* 0x000e640000000800 */
[----:B-1----:R-:W-:-:S04]  /*1510*/  FADD R8, R8, -R7 ;  /* 0x8000000708087221 */ /* 0x002fc80000000000 */
[----:B------:R-:W-:-:S04]  /*1520*/  FFMA.SAT R7, R8, R11, 0.5 ;  /* 0x3f00000008077423 */ /* 0x000fc8000000200b */
[----:B------:R-:W-:Y:S01]  /*1530*/  FFMA.RM R7, R7, R10, 12582913 ;  /* 0x4b40000107077423 */ /* 0x000fe2000000400a */
[----:B------:R-:W-:-:S03]  /*1540*/  LEA R10, R9, R4, 0x2 ;  /* 0x00000004090a7211 */ /* 0x000fc600078e10ff */
[C---:B------:R-:W-:Y:S01]  /*1550*/  FADD R11, R7.reuse, -12583039 ;  /* 0xcb40007f070b7421 */ /* 0x040fe20000000000 */
[----:B------:R-:W-:-:S03]  /*1560*/  SHF.L.U32 R7, R7, 0x17, RZ ;  /* 0x0000001707077819 */ /* 0x000fc600000006ff */
[----:B------:R-:W-:-:S04]  /*1570*/  FFMA R11, R8, 1.4426950216293334961, -R11 ;  /* 0x3fb8aa3b080b7823 */ /* 0x000fc8000000080b */
[----:B------:R-:W-:-:S04]  /*1580*/  FFMA R11, R8, 1.925963033500011079e-08, R11 ;  /* 0x32a57060080b7823 */ /* 0x000fc8000000000b */
[----:B------:R-:W1:Y:S02]  /*1590*/  MUFU.EX2 R8, R11 ;  /* 0x0000000b00087308 */ /* 0x000e640000000800 */
[----:B-1----:R-:W-:-:S04]  /*15a0*/  FMUL R7, R7, R8 ;  /* 0x0000000807077220 */ /* 0x002fc80000400000 */
[----:B------:R-:W-:Y:S01]  /*15b0*/  FADD R6, R6, R7 ;  /* 0x0000000706067221 */ /* 0x000fe20000000000 */
[----:B------:R1:W-:Y:S06]  /*15c0*/  STS [R10], R7 ;  /* 0x000000070a007388 */ /* 0x0003ec0000000800 */
.L_x_16:
[----:B------:R-:W2:Y:S02]  /*15d0*/  LDC R5, c[0x0][0x3ac] ;  /* 0x0000eb00ff057b82 */ /* 0x000ea40000000800 */
[----:B--2---:R-:W-:-:S13]  /*15e0*/  ISETP.GE.AND P0, PT, R5, 0x1, PT ;  /* 0x000000010500780c */ /* 0x004fda0003f06270 */
[----:B------:R-:W-:Y:S05]  /*15f0*/  @!P0 BRA `(.L_x_9) ;  /* 0x0000000c00bc8947 */ /* 0x000fea0003800000 */
[C---:B------:R-:W-:Y:S01]  /*1600*/  ISETP.GE.U32.AND P0, PT, R5.reuse, 0x8, PT ;  /* 0x000000080500780c */ /* 0x040fe20003f06070 */
[----:B-1----:R-:W-:Y:S01]  /*1610*/  IMAD.MOV.U32 R7, RZ, RZ, RZ ;  /* 0x000000ffff077224 */ /* 0x002fe200078e00ff */
[----:B------:R-:W-:-:S11]  /*1620*/  LOP3.LUT R15, R5, 0x7, RZ, 0xc0, !PT ;  /* 0x00000007050f7812 */ /* 0x000fd600078ec0ff */
[----:B------:R-:W-:Y:S05]  /*1630*/  @!P0 BRA `(.L_x_20) ;  /* 0x0000000400d88947 */ /* 0x000fea0003800000 */
[----:B------:R-:W1:Y:S01]  /*1640*/  S2R R8, SR_CgaCtaId ;  /* 0x0000000000087919 */ /* 0x000e620000008800 */
[----:B------:R-:W-:-:S04]  /*1650*/  MOV R7, 0x400 ;  /* 0x0000040000077802 */ /* 0x000fc80000000f00 */
[----:B-1----:R-:W-:Y:S02]  /*1660*/  LEA R9, R8, R7, 0x18 ;  /* 0x0000000708097211 */ /* 0x002fe400078ec0ff */
[----:B------:R-:W-:Y:S02]  /*1670*/  LOP3.LUT R7, R5, 0x7ffffff8, RZ, 0xc0, !PT ;  /* 0x7ffffff805077812 */ /* 0x000fe400078ec0ff */
[----:B------:R-:W-:Y:S02]  /*1680*/  IADD3 R9, PT, PT, R9, UR9, R0 ;  /* 0x0000000909097c10 */ /* 0x000fe4000fffe000 */
[----:B------:R-:W-:Y:S02]  /*1690*/  IADD3 R8, PT, PT, -R7, RZ, RZ ;  /* 0x000000ff07087210 */ /* 0x000fe40007ffe1ff */
[----:B------:R-:W-:-:S07]  /*16a0*/  IADD3 R9, PT, PT, R9, 0x10, RZ ;  /* 0x0000001009097810 */ /* 0x000fce0007ffe0ff */
.L_x_29:
[----:B------:R-:W1:Y:S01]  /*16b0*/  LDS R5, [R9+-0x10] ;  /* 0xfffff00009057984 */ /* 0x000e620000000800 */
[----:B------:R-:W2:Y:S01]  /*16c0*/  MUFU.RCP R11, R6 ;  /* 0x00000006000b7308 */ /* 0x000ea20000001000 */
[----:B------:R-:W-:-:S05]  /*16d0*/  VIADD R8, R8, 0x8 ;  /* 0x0000000808087836 */ /* 0x000fca0000000000 */
[----:B------:R-:W-:Y:S01]  /*16e0*/  ISETP.NE.AND P2, PT, R8, RZ, PT ;  /* 0x000000ff0800720c */ /* 0x000fe20003f45270 */
[----:B--2---:R-:W-:-:S04]  /*16f0*/  FFMA R10, R11, -R6, 1 ;  /* 0x3f8000000b0a7423 */ /* 0x004fc80000000806 */
[----:B------:R-:W-:Y:S01]  /*1700*/  FFMA R10, R11, R10, R11 ;  /* 0x0000000a0b0a7223 */ /* 0x000fe2000000000b */
[----:B-1----:R-:W1:Y:S03]  /*1710*/  FCHK P0, R5, R6 ;  /* 0x0000000605007302 */ /* 0x002e660000000000 */
[----:B------:R-:W-:-:S04]  /*1720*/  FFMA R11, R5, R10, RZ ;  /* 0x0000000a050b7223 */ /* 0x000fc800000000ff */
[----:B0-----:R-:W-:-:S04]  /*1730*/  FFMA R12, R11, -R6, R5 ;  /* 0x800000060b0c7223 */ /* 0x001fc80000000005 */
[----:B------:R-:W-:Y:S01]  /*1740*/  FFMA R10, R10, R12, R11 ;  /* 0x0000000c0a0a7223 */ /* 0x000fe2000000000b */
[----:B-1----:R-:W-:Y:S06]  /*1750*/  @!P0 BRA `(.L_x_21) ;  /* 0x00000000000c8947 */ /* 0x002fec0003800000 */
[----:B------:R-:W-:-:S07]  /*1760*/  MOV R10, 0x1780 ;  /* 0x00001780000a7802 */ /* 0x000fce0000000f00 */
[----:B------:R-:W-:Y:S05]  /*1770*/  CALL.REL.NOINC `($__internal_0_$__cuda_sm3x_div_rn_noftz_f32_slowpath) ;  /* 0x0000001800e07944 */ /* 0x000fea0003c00000 */
[----:B------:R-:W-:-:S07]  /*1780*/  MOV R10, R12 ;  /* 0x0000000c000a7202 */ /* 0x000fce0000000f00 */
.L_x_21:
[----:B------:R-:W0:Y:S01]  /*1790*/  LDS R14, [R9+-0xc] ;  /* 0xfffff400090e7984 */ /* 0x000e220000000800 */
[----:B------:R-:W1:Y:S03]  /*17a0*/  MUFU.RCP R5, R6 ;  /* 0x0000000600057308 */ /* 0x000e660000001000 */
[----:B------:R2:W-:Y:S01]  /*17b0*/  STS [R9+-0x10], R10 ;  /* 0xfffff00a09007388 */ /* 0x0005e20000000800 */
[----:B-1----:R-:W-:-:S04]  /*17c0*/  FFMA R12, R5, -R6, 1 ;  /* 0x3f800000050c7423 */ /* 0x002fc80000000806 */
[----:B------:R-:W-:Y:S01]  /*17d0*/  FFMA R5, R5, R12, R5 ;  /* 0x0000000c05057223 */ /* 0x000fe20000000005 */
[----:B0-----:R-:W0:Y:S03]  /*17e0*/  FCHK P0, R14, R6 ;  /* 0x000000060e007302 */ /* 0x001e260000000000 */
[----:B------:R-:W-:-:S04]  /*17f0*/  FFMA R11, R5, R14, RZ ;  /* 0x0000000e050b7223 */ /* 0x000fc800000000ff */
[----:B------:R-:W-:-:S04]  /*1800*/  FFMA R12, R11, -R6, R14 ;  /* 0x800000060b0c7223 */ /* 0x000fc8000000000e */
[----:B------:R-:W-:Y:S01]  /*1810*/  FFMA R12, R5, R12, R11 ;  /* 0x0000000c050c7223 */ /* 0x000fe2000000000b */
[----:B0-2---:R-:W-:Y:S06]  /*1820*/  @!P0 BRA `(.L_x_22) ;  /* 0x00000000000c8947 */ /* 0x005fec0003800000 */
[----:B------:R-:W-:Y:S02]  /*1830*/  MOV R5, R14 ;  /* 0x0000000e00057202 */ /* 0x000fe40000000f00 */
[----:B------:R-:W-:-:S07]  /*1840*/  MOV R10, 0x1860 ;  /* 0x00001860000a7802 */ /* 0x000fce0000000f00 */
[----:B------:R-:W-:Y:S05]  /*1850*/  CALL.REL.NOINC `($__internal_0_$__cuda_sm3x_div_rn_noftz_f32_slowpath) ;  /* 0x0000001800a87944 */ /* 0x000fea0003c00000 */
.L_x_22:
        /* <DEDUP_REMOVED lines=10> */
[----:B------:R-:W-:Y:S01]  /*1900*/  IMAD.MOV.U32 R5, RZ, RZ, R13 ;  /* 0x000000ffff057224 */ /* 0x000fe200078e000d */
[----:B------:R-:W-:-:S07]  /*1910*/  MOV R10, 0x1930 ;  /* 0x00001930000a7802 */ /* 0x000fce0000000f00 */
[----:B------:R-:W-:Y:S05]  /*1920*/  CALL.REL.NOINC `($__internal_0_$__cuda_sm3x_div_rn_noftz_f32_slowpath) ;  /* 0x0000001800747944 */ /* 0x000fea0003c00000 */
[----:B------:R-:W-:-:S07]  /*1930*/  MOV R10, R12 ;  /* 0x0000000c000a7202 */ /* 0x000fce0000000f00 */
.L_x_23:
        /* <DEDUP_REMOVED lines=13> */
.L_x_24:
[----:B------:R-:W0:Y:S01]  /*1a10*/  LDS R13, [R9] ;  /* 0x00000000090d7984 */ /* 0x000e220000000800 */
        /* <DEDUP_REMOVED lines=13> */
.L_x_25:
[----:B------:R-:W0:Y:S01]  /*1af0*/  LDS R14, [R9+0x4] ;  /* 0x00000400090e7984 */ /* 0x000e220000000800 */
[----:B------:R-:W1:Y:S03]  /*1b00*/  MUFU.RCP R5, R6 ;  /* 0x0000000600057308 */ /* 0x000e660000001000 */
[----:B------:R2:W-:Y:S01]  /*1b10*/  STS [R9], R10 ;  /* 0x0000000a09007388 */ /* 0x0005e20000000800 */
        /* <DEDUP_REMOVED lines=10> */
.L_x_26:
[----:B------:R-:W0:Y:S01]  /*1bc0*/  LDS R13, [R9+0x8] ;  /* 0x00000800090d7984 */ /* 0x000e220000000800 */
[----:B------:R-:W1:Y:S03]  /*1bd0*/  MUFU.RCP R5, R6 ;  /* 0x0000000600057308 */ /* 0x000e660000001000 */
[----:B------:R2:W-:Y:S01]  /*1be0*/  STS [R9+0x4], R12 ;  /* 0x0000040c09007388 */ /* 0x0005e20000000800 */
        /* <DEDUP_REMOVED lines=11> */
.L_x_27:
        /* <DEDUP_REMOVED lines=13> */
.L_x_28:
[----:B------:R0:W-:Y:S02]  /*1d70*/  STS [R9+0xc], R12 ;  /* 0x00000c0c09007388 */ /* 0x0001e40000000800 */
[----:B0-----:R-:W-:Y:S01]  /*1d80*/  VIADD R9, R9, 0x20 ;  /* 0x0000002009097836 */ /* 0x001fe20000000000 */
[----:B------:R-:W-:Y:S06]  /*1d90*/  @P2 BRA `(.L_x_29) ;  /* 0xfffffff800442947 */ /* 0x000fec000383ffff */
.L_x_20:
[----:B------:R-:W-:-:S13]  /*1da0*/  ISETP.NE.AND P0, PT, R15, RZ, PT ;  /* 0x000000ff0f00720c */ /* 0x000fda0003f05270 */
[----:B------:R-:W-:Y:S05]  /*1db0*/  @!P0 BRA `(.L_x_9) ;  /* 0x0000000400cc8947 */ /* 0x000fea0003800000 */
[----:B------:R-:W1:Y:S01]  /*1dc0*/  LDC R9, c[0x0][0x3ac] ;  /* 0x0000eb00ff097b82 */ /* 0x000e620000000800 */
[----:B------:R-:W-:Y:S02]  /*1dd0*/  ISETP.GE.U32.AND P0, PT, R15, 0x4, PT ;  /* 0x000000040f00780c */ /* 0x000fe40003f06070 */
[----:B-1----:R-:W-:-:S11]  /*1de0*/  LOP3.LUT R9, R9, 0x3, RZ, 0xc0, !PT ;  /* 0x0000000309097812 */ /* 0x002fd600078ec0ff */
[----:B------:R-:W-:Y:S05]  /*1df0*/  @!P0 BRA `(.L_x_30) ;  /* 0x0000000000e88947 */ /* 0x000fea0003800000 */
[----:B------:R-:W-:Y:S01]  /*1e00*/  LEA R8, R7, R4, 0x2 ;  /* 0x0000000407087211 */ /* 0x000fe200078e10ff */
[----:B------:R-:W1:Y:S04]  /*1e10*/  MUFU.RCP R5, R6 ;  /* 0x0000000600057308 */ /* 0x000e680000001000 */
[----:B0-----:R-:W0:Y:S01]  /*1e20*/  LDS R13, [R8] ;  /* 0x00000000080d7984 */ /* 0x001e220000000800 */
[----:B-1----:R-:W-:-:S04]  /*1e30*/  FFMA R10, R5, -R6, 1 ;  /* 0x3f800000050a7423 */ /* 0x002fc80000000806 */
[----:B------:R-:W-:Y:S01]  /*1e40*/  FFMA R5, R5, R10, R5 ;  /* 0x0000000a05057223 */ /* 0x000fe20000000005 */
[----:B0-----:R-:W0:Y:S03]  /*1e50*/  FCHK P0, R13, R6 ;  /* 0x000000060d007302 */ /* 0x001e260000000000 */
[----:B------:R-:W-:-:S04]  /*1e60*/  FFMA R10, R5, R13, RZ ;  /* 0x0000000d050a7223 */ /* 0x000fc800000000ff */
[----:B------:R-:W-:-:S04]  /*1e70*/  FFMA R11, R10, -R6, R13 ;  /* 0x800000060a0b7223 */ /* 0x000fc8000000000d */
[----:B------:R-:W-:Y:S01]  /*1e80*/  FFMA R11, R5, R11, R10 ;  /* 0x0000000b050b7223 */ /* 0x000fe2000000000a */
[----:B0-----:R-:W-:Y:S06]  /*1e90*/  @!P0 BRA `(.L_x_31) ;  /* 0x0000000000108947 */ /* 0x001fec0003800000 */
[----:B------:R-:W-:Y:S02]  /*1ea0*/  MOV R5, R13 ;  /* 0x0000000d00057202 */ /* 0x000fe40000000f00 */
[----:B------:R-:W-:-:S07]  /*1eb0*/  MOV R10, 0x1ed0 ;  /* 0x00001ed0000a7802 */ /* 0x000fce0000000f00 */
[----:B------:R-:W-:Y:S05]  /*1ec0*/  CALL.REL.NOINC `($__internal_0_$__cuda_sm3x_div_rn_noftz_f32_slowpath) ;  /* 0x00000014000c7944 */ /* 0x000fea0003c00000 */
[----:B------:R-:W-:-:S07]  /*1ed0*/  IMAD.MOV.U32 R11, RZ, RZ, R12 ;  /* 0x000000ffff0b7224 */ /* 0x000fce00078e000c */
.L_x_31:
        /* <DEDUP_REMOVED lines=13> */
[----:B------:R-:W-:-:S07]  /*1fb0*/  MOV R13, R12 ;  /* 0x0000000c000d7202 */ /* 0x000fce0000000f00 */
.L_x_32:
        /* <DEDUP_REMOVED lines=14> */
.L_x_33:
        /* <DEDUP_REMOVED lines=13> */
[----:B------:R-:W-:-:S07]  /*2170*/  IMAD.MOV.U32 R5, RZ, RZ, R12 ;  /* 0x000000ffff057224 */ /* 0x000fce00078e000c */
.L_x_34:
[----:B------:R1:W-:Y:S01]  /*2180*/  STS [R8+0xc], R5 ;  /* 0x00000c0508007388 */ /* 0x0003e20000000800 */
[----:B------:R-:W-:-:S07]  /*2190*/  IADD3 R7, PT, PT, R7, 0x4, RZ ;  /* 0x0000000407077810 */ /* 0x000fce0007ffe0ff */
.L_x_30:
[----:B------:R-:W-:-:S13]  /*21a0*/  ISETP.NE.AND P0, PT, R9, RZ, PT ;  /* 0x000000ff0900720c */ /* 0x000fda0003f05270 */
[----:B------:R-:W-:Y:S05]  /*21b0*/  @!P0 BRA `(.L_x_9) ;  /* 0x0000000000cc8947 */ /* 0x000fea0003800000 */
[----:B------:R-:W-:-:S13]  /*21c0*/  ISETP.NE.AND P0, PT, R9, 0x1, PT ;  /* 0x000000010900780c */ /* 0x000fda0003f05270 */
[----:B------:R-:W-:Y:S05]  /*21d0*/  @!P0 BRA `(.L_x_35) ;  /* 0x0000000000788947 */ /* 0x000fea0003800000 */
[----:B-1----:R-:W-:Y:S01]  /*21e0*/  LEA R8, R7, R4, 0x2 ;  /* 0x0000000407087211 */ /* 0x002fe200078e10ff */
        /* <DEDUP_REMOVED lines=9> */
[----:B------:R-:W-:Y:S01]  /*2280*/  IMAD.MOV.U32 R5, RZ, RZ, R12 ;  /* 0x000000ffff057224 */ /* 0x000fe200078e000c */
[----:B------:R-:W-:-:S07]  /*2290*/  MOV R10, 0x22b0 ;  /* 0x000022b0000a7802 */ /* 0x000fce0000000f00 */
[----:B------:R-:W-:Y:S05]  /*22a0*/  CALL.REL.NOINC `($__internal_0_$__cuda_sm3x_div_rn_noftz_f32_slowpath) ;  /* 0x0000001000147944 */ /* 0x000fea0003c00000 */
[----:B------:R-:W-:-:S07]  /*22b0*/  MOV R9, R12 ;  /* 0x0000000c00097202 */ /* 0x000fce0000000f00 */
.L_x_36:
        /* <DEDUP_REMOVED lines=14> */
.L_x_37:
[----:B------:R2:W-:Y:S01]  /*23a0*/  STS [R8+0x4], R5 ;  /* 0x0000040508007388 */ /* 0x0005e20000000800 */
[----:B------:R-:W-:-:S07]  /*23b0*/  IADD3 R7, PT, PT, R7, 0x2, RZ ;  /* 0x0000000207077810 */ /* 0x000fce0007ffe0ff */
.L_x_35:
[----:B------:R-:W3:Y:S02]  /*23c0*/  LDCU UR5, c[0x0][0x3ac] ;  /* 0x00007580ff0577ac */ /* 0x000ee40008000800 */
[----:B---3--:R-:W-:-:S04]  /*23d0*/  ULOP3.LUT UR5, UR5, 0x1, URZ, 0xc0, !UPT ;  /* 0x0000000105057892 */ /* 0x008fc8000f8ec0ff */
[----:B------:R-:W-:-:S09]  /*23e0*/  UISETP.NE.U32.AND UP0, UPT, UR5, 0x1, UPT ;  /* 0x000000010500788c */ /* 0x000fd2000bf05070 */
[----:B------:R-:W-:Y:S05]  /*23f0*/  BRA.U UP0, `(.L_x_9) ;  /* 0x00000001003c7547 */ /* 0x000fea000b800000 */
[----:B------:R-:W-:Y:S01]  /*2400*/  LEA R7, R7, R4, 0x2 ;  /* 0x0000000407077211 */ /* 0x000fe200078e10ff */
[----:B-12---:R-:W1:Y:S04]  /*2410*/  MUFU.RCP R5, R6 ;  /* 0x0000000600057308 */ /* 0x006e680000001000 */
[----:B------:R-:W2:Y:S01]  /*2420*/  LDS R11, [R7] ;  /* 0x00000000070b7984 */ /* 0x000ea20000000800 */
[----:B-1----:R-:W-:-:S04]  /*2430*/  FFMA R8, R5, -R6, 1 ;  /* 0x3f80000005087423 */ /* 0x002fc80000000806 */
[----:B------:R-:W-:Y:S01]  /*2440*/  FFMA R5, R5, R8, R5 ;  /* 0x0000000805057223 */ /* 0x000fe20000000005 */
[----:B--2---:R-:W1:Y:S03]  /*2450*/  FCHK P0, R11, R6 ;  /* 0x000000060b007302 */ /* 0x004e660000000000 */
[----:B------:R-:W-:-:S04]  /*2460*/  FFMA R8, R5, R11, RZ ;  /* 0x0000000b05087223 */ /* 0x000fc800000000ff */
[----:B------:R-:W-:-:S04]  /*2470*/  FFMA R9, R8, -R6, R11 ;  /* 0x8000000608097223 */ /* 0x000fc8000000000b */
[----:B------:R-:W-:Y:S01]  /*2480*/  FFMA R8, R5, R9, R8 ;  /* 0x0000000905087223 */ /* 0x000fe20000000008 */
[----:B-1----:R-:W-:Y:S06]  /*2490*/  @!P0 BRA `(.L_x_38) ;  /* 0x0000000000108947 */ /* 0x002fec0003800000 */
[----:B------:R-:W-:Y:S01]  /*24a0*/  IMAD.MOV.U32 R5, RZ, RZ, R11 ;  /* 0x000000ffff057224 */ /* 0x000fe200078e000b */
[----:B------:R-:W-:-:S07]  /*24b0*/  MOV R10, 0x24d0 ;  /* 0x000024d0000a7802 */ /* 0x000fce0000000f00 */
[----:B0-----:R-:W-:Y:S05]  /*24c0*/  CALL.REL.NOINC `($__internal_0_$__cuda_sm3x_div_rn_noftz_f32_slowpath) ;  /* 0x0000000c008c7944 */ /* 0x001fea0003c00000 */
[----:B------:R-:W-:-:S07]  /*24d0*/  MOV R8, R12 ;  /* 0x0000000c00087202 */ /* 0x000fce0000000f00 */
.L_x_38:
[----:B------:R3:W-:Y:S02]  /*24e0*/  STS [R7], R8 ;  /* 0x0000000807007388 */ /* 0x0007e40000000800 */
.L_x_9:
[----:B------:R-:W-:Y:S05]  /*24f0*/  BSYNC.RECONVERGENT B0 ;  /* 0x0000000000007941 */ /* 0x000fea0003800200 */
.L_x_8:
[----:B------:R-:W4:Y:S08]  /*2500*/  LDC R6, c[0x0][0x3a8] ;  /* 0x0000ea00ff067b82 */ /* 0x000f300000000800 */
[----:B------:R-:W-:Y:S01]  /*2510*/  BAR.SYNC.DEFER_BLOCKING 0x0 ;  /* 0x0000000000007b1d */ /* 0x000fe20000010000 */
[----:B----4-:R-:W-:-:S13]  /*2520*/  ISETP.GE.AND P0, PT, R3, R6, PT ;  /* 0x000000060300720c */ /* 0x010fda0003f06270 */
[----:B------:R-:W-:Y:S05]  /*2530*/  @P0 EXIT ;  /* 0x000000000000094d */ /* 0x000fea0003800000 */
[----:B------:R-:W-:Y:S01]  /*2540*/  UISETP.GE.AND UP0, UPT, UR6, 0x1, UPT ;  /* 0x000000010600788c */ /* 0x000fe2000bf06270 */
[----:B------:R-:W-:-:S08]  /*2550*/  HFMA2 R15, -RZ, RZ, 0, 0 ;  /* 0x00000000ff0f7431 */ /* 0x000fd000000001ff */
[----:B------:R-:W-:Y:S05]  /*2560*/  BRA.U !UP0, `(.L_x_39) ;  /* 0x0000000d084c7547 */ /* 0x000fea000b800000 */
[----:B0123--:R-:W0:Y:S01]  /*2570*/  LDC R8, c[0x0][0x3a0] ;  /* 0x0000e800ff087b82 */ /* 0x00fe220000000800 */
[----:B------:R-:W0:Y:S01]  /*2580*/  LDCU UR14, c[0x0][0x3ac] ;  /* 0x00007580ff0e77ac */ /* 0x000e220008000800 */
[----:B------:R-:W-:Y:S01]  /*2590*/  IMAD.MOV.U32 R15, RZ, RZ, RZ ;  /* 0x000000ffff0f7224 */ /* 0x000fe200078e00ff */
[----:B------:R-:W-:Y:S01]  /*25a0*/  MOV R9, RZ ;  /* 0x000000ff00097202 */ /* 0x000fe20000000f00 */
[----:B------:R-:W-:-:S04]  /*25b0*/  ULOP3.LUT UR7, UR6, 0xf, URZ, 0xc0, !UPT ;  /* 0x0000000f06077892 */ /* 0x000fc8000f8ec0ff */
[----:B------:R-:W-:Y:S01]  /*25c0*/  UISETP.NE.AND UP1, UPT, UR7, URZ, UPT ;  /* 0x000000ff0700728c */ /* 0x000fe2000bf25270 */
[----:B0-----:R-:W-:-:S04]  /*25d0*/  VIMNMX R7, PT, PT, R8, UR14, !PT ;  /* 0x0000000e08077c48 */ /* 0x001fc8000ffe0100 */
[----:B------:R-:W-:-:S04]  /*25e0*/  IADD3 R5, PT, PT, R7, -UR14, -R8 ;  /* 0x8000000e07057c10 */ /* 0x000fc8000fffe808 */
[----:B------:R-:W-:-:S13]  /*25f0*/  ISETP.GT.U32.AND P0, PT, R5, -0x10, PT ;  /* 0xfffffff00500780c */ /* 0x000fda0003f04070 */
[----:B------:R-:W-:Y:S05]  /*2600*/  @P0 BRA `(.L_x_40) ;  /* 0x0000000400880947 */ /* 0x000fea0003800000 */
[----:B------:R-:W0:Y:S01]  /*2610*/  S2R R8, SR_CgaCtaId ;  /* 0x0000000000087919 */ /* 0x000e220000008800 */
[----:B------:R-:W1:Y:S01]  /*2620*/  LDCU UR5, c[0x0][0x3a4] ;  /* 0x00007480ff0577ac */ /* 0x000e620008000800 */
[----:B------:R-:W2:Y:S01]  /*2630*/  LDC.64 R12, c[0x0][0x390] ;  /* 0x0000e400ff0c7b82 */ /* 0x000ea20000000a00 */
[----:B------:R-:W-:Y:S01]  /*2640*/  MOV R5, 0x400 ;  /* 0x0000040000057802 */ /* 0x000fe20000000f00 */
[----:B------:R-:W-:Y:S01]  /*2650*/  ULOP3.LUT UR8, UR6, 0x7ffffff0, URZ, 0xc0, !UPT ;  /* 0x7ffffff006087892 */ /* 0x000fe2000f8ec0ff */
[----:B------:R-:W-:-:S03]  /*2660*/  MOV R15, RZ ;  /* 0x000000ff000f7202 */ /* 0x000fc60000000f00 */
[----:B------:R-:W-:Y:S02]  /*2670*/  UIADD3 UR12, UPT, UPT, -UR8, URZ, URZ ;  /* 0x000000ff080c7290 */ /* 0x000fe4000fffe1ff */
[----:B------:R-:W-:Y:S01]  /*2680*/  IMAD.U32 R9, RZ, RZ, UR8 ;  /* 0x00000008ff097e24 */ /* 0x000fe2000f8e00ff */
[----:B-1----:R-:W-:-:S06]  /*2690*/  UIMAD UR5, UR4, UR5, UR13 ;  /* 0x00000005040572a4 */ /* 0x002fcc000f8e020d */
[----:B------:R-:W-:Y:S01]  /*26a0*/  IMAD R11, R6, UR5, R3 ;  /* 0x00000005060b7c24 */ /* 0x000fe2000f8e0203 */
[----:B0-----:R-:W-:-:S04]  /*26b0*/  LEA R5, R8, R5, 0x18 ;  /* 0x0000000508057211 */ /* 0x001fc800078ec0ff */
[----:B------:R-:W-:-:S04]  /*26c0*/  IADD3 R5, PT, PT, R5, UR9, R0 ;  /* 0x0000000905057c10 */ /* 0x000fc8000fffe000 */
[----:B------:R-:W-:-:S07]  /*26d0*/  IADD3 R5, PT, PT, R5, 0x20, RZ ;  /* 0x0000002005057810 */ /* 0x000fce0007ffe0ff */
.L_x_41:
[----:B--2---:R-:W-:Y:S01]  /*26e0*/  IMAD.WIDE R22, R11, 0x2, R12 ;  /* 0x000000020b167825 */ /* 0x004fe200078e020c */
[----:B------:R-:W-:Y:S04]  /*26f0*/  LDS R17, [R5+-0x1c] ;  /* 0xffffe40005117984 */ /* 0x000fe80000000800 */
[----:B------:R-:W2:Y:S01]  /*2700*/  LDG.E.U16.CONSTANT R8, desc[UR10][R22.64] ;  /* 0x0000000a16087981 */ /* 0x000ea2000c1e9500 */
[----:B------:R-:W-:-:S03]  /*2710*/  IMAD.WIDE R20, R2, 0x2, R22 ;  /* 0x0000000202147825 */ /* 0x000fc600078e0216 */
[----:B------:R-:W-:Y:S04]  /*2720*/  LDS R24, [R5+-0x18] ;  /* 0xffffe80005187984 */ /* 0x000fe80000000800 */
[----:B------:R0:W3:Y:S02]  /*2730*/  LDG.E.U16.CONSTANT R14, desc[UR10][R20.64] ;  /* 0x0000000a140e7981 */ /* 0x0000e4000c1e9500 */
[----:B0-----:R-:W-:-:S05]  /*2740*/  IMAD.WIDE R20, R2, 0x2, R20 ;  /* 0x0000000202147825 */ /* 0x001fca00078e0214 */
[----:B------:R-:W4:Y:S01]  /*2750*/  LDG.E.U16.CONSTANT R16, desc[UR10][R20.64] ;  /* 0x0000000a14107981 */ /* 0x000f22000c1e9500 */
[----:B------:R-:W-:-:S05]  /*2760*/  IMAD.WIDE R28, R2, 0x2, R20 ;  /* 0x00000002021c7825 */ /* 0x000fca00078e0214 */
[----:B------:R0:W5:Y:S02]  /*2770*/  LDG.E.U16.CONSTANT R25, desc[UR10][R28.64] ;  /* 0x0000000a1c197981 */ /* 0x000164000c1e9500 */
[----:B0-----:R-:W-:-:S05]  /*2780*/  IMAD.WIDE R28, R2, 0x2, R28 ;  /* 0x00000002021c7825 */ /* 0x001fca00078e021c */
[----:B------:R0:W5:Y:S01]  /*2790*/  LDG.E.U16.CONSTANT R10, desc[UR10][R28.64] ;  /* 0x0000000a1c0a7981 */ /* 0x000162000c1e9500 */
[----:B------:R-:W-:-:S05]  /*27a0*/  IMAD.WIDE R26, R2, 0x2, R28 ;  /* 0x00000002021a7825 */ /* 0x000fca00078e021c */
[----:B------:R1:W5:Y:S01]  /*27b0*/  LDG.E.U16.CONSTANT R19, desc[UR10][R26.64] ;  /* 0x0000000a1a137981 */ /* 0x000362000c1e9500 */
[----:B------:R-:W-:-:S03]  /*27c0*/  IMAD.WIDE R22, R2, 0x2, R26 ;  /* 0x0000000202167825 */ /* 0x000fc600078e021a */
[----:B0-----:R-:W0:Y:S01]  /*27d0*/  LDS R28, [R5+-0x20] ;  /* 0xffffe000051c7984 */ /* 0x001e220000000800 */
[----:B------:R-:W-:-:S03]  /*27e0*/  IMAD.WIDE R20, R2, 0x2, R22 ;  /* 0x0000000202147825 */ /* 0x000fc600078e0216 */
[----:B------:R2:W5:Y:S04]  /*27f0*/  LDG.E.U16.CONSTANT R18, desc[UR10][R22.64] ;  /* 0x0000000a16127981 */ /* 0x000568000c1e9500 */
[----:B-1----:R-:W1:Y:S01]  /*2800*/  LDS R26, [R5+-0x14] ;  /* 0xffffec00051a7984 */ /* 0x002e620000000800 */
[----:B--2---:R-:W-:-:S03]  /*2810*/  SHF.L.U32 R22, R8, 0x10, RZ ;  /* 0x0000001008167819 */ /* 0x004fc600000006ff */
[----:B------:R2:W5:Y:S02]  /*2820*/  LDG.E.U16.CONSTANT R8, desc[UR10][R20.64] ;  /* 0x0000000a14087981 */ /* 0x000564000c1e9500 */
[----:B0-----:R-:W-:Y:S01]  /*2830*/  FFMA R28, R28, R22, R15 ;  /* 0x000000161c1c7223 */ /* 0x001fe2000000000f */
[----:B--2---:R-:W-:-:S05]  /*2840*/  IMAD.WIDE R20, R2, 0x2, R20 ;  /* 0x0000000202147825 */ /* 0x004fca00078e0214 */
[----:B------:R3:W2:Y:S01]  /*2850*/  LDG.E.U16.CONSTANT R27, desc[UR10][R20.64] ;  /* 0x0000000a141b7981 */ /* 0x0006a2000c1e9500 */
[----:B------:R-:W-:-:S05]  /*2860*/  IMAD.WIDE R22, R2, 0x2, R20 ;  /* 0x0000000202167825 */ /* 0x000fca00078e0214 */
[----:B------:R4:W2:Y:S01]  /*2870*/  LDG.E.U16.CONSTANT R29, desc[UR10][R22.64] ;  /* 0x0000000a161d7981 */ /* 0x0008a2000c1e9500 */
[----:B---3--:R-:W-:Y:S02]  /*2880*/  IMAD.U32 R20, R14, 0x10000, RZ ;  /* 0x000100000e147824 */ /* 0x008fe400078e00ff */
[----:B------:R-:W-:-:S04]  /*2890*/  IMAD.WIDE R14, R2, 0x2, R22 ;  /* 0x00000002020e7825 */ /* 0x000fc800078e0216 */
[----:B------:R-:W-:Y:S01]  /*28a0*/  FFMA R28, R17, R20, R28 ;  /* 0x00000014111c7223 */ /* 0x000fe2000000001c */
[----:B----4-:R-:W-:Y:S01]  /*28b0*/  SHF.L.U32 R23, R16, 0x10, RZ ;  /* 0x0000001010177819 */ /* 0x010fe200000006ff */
[----:B------:R-:W-:-:S04]  /*28c0*/  IMAD.WIDE R16, R2, 0x2, R14 ;  /* 0x0000000202107825 */ /* 0x000fc800078e020e */
[----:B------:R-:W-:Y:S02]  /*28d0*/  FFMA R28, R24, R23, R28 ;  /* 0x00000017181c7223 */ /* 0x000fe4000000001c */
[----:B------:R0:W3:Y:S01]  /*28e0*/  LDG.E.U16.CONSTANT R24, desc[UR10][R14.64] ;  /* 0x0000000a0e187981 */ /* 0x0000e2000c1e9500 */
[----:B-----5:R-:W-:Y:S01]  /*28f0*/  SHF.L.U32 R25, R25, 0x10, RZ ;  /* 0x0000001019197819 */ /* 0x020fe200000006ff */
[----:B0-----:R-:W-:Y:S02]  /*2900*/  IMAD.WIDE R14, R2, 0x2, R16 ;  /* 0x00000002020e7825 */ /* 0x001fe400078e0210 */
[----:B------:R0:W4:Y:S02]  /*2910*/  LDG.E.U16.CONSTANT R16, desc[UR10][R16.64] ;  /* 0x0000000a10107981 */ /* 0x000124000c1e9500 */
[----:B-1----:R-:W-:Y:S01]  /*2920*/  FFMA R26, R26, R25, R28 ;  /* 0x000000191a1a7223 */ /* 0x002fe2000000001c */
[C---:B------:R-:W-:Y:S01]  /*2930*/  IMAD.WIDE R20, R2.reuse, 0x2, R14 ;  /* 0x0000000202147825 */ /* 0x040fe200078e020e */
[----:B------:R1:W5:Y:S03]  /*2940*/  LDG.E.U16.CONSTANT R25, desc[UR10][R14.64] ;  /* 0x0000000a0e197981 */ /* 0x000366000c1e9500 */
[----:B------:R-:W-:Y:S01]  /*2950*/  IMAD.WIDE R22, R2, 0x2, R20 ;  /* 0x0000000202167825 */ /* 0x000fe200078e0214 */
[----:B0-----:R-:W-:Y:S04]  /*2960*/  LDS R17, [R5+-0x8] ;  /* 0xfffff80005117984 */ /* 0x001fe80000000800 */
[----:B------:R-:W5:Y:S04]  /*2970*/  LDG.E.U16.CONSTANT R20, desc[UR10][R20.64] ;  /* 0x0000000a14147981 */ /* 0x000f68000c1e9500 */
[----:B------:R0:W5:Y:S04]  /*2980*/  LDG.E.U16.CONSTANT R28, desc[UR10][R22.64] ;  /* 0x0000000a161c7981 */ /* 0x000168000c1e9500 */
[----:B-1----:R-:W1:Y:S01]  /*2990*/  LDS R15, [R5+-0x10] ;  /* 0xfffff000050f7984 */ /* 0x002e620000000800 */
[----:B------:R-:W-:Y:S01]  /*29a0*/  IMAD.U32 R10, R10, 0x10000, RZ ;  /* 0x000100000a0a7824 */ /* 0x000fe200078e00ff */
[----:B------:R-:W-:-:S02]  /*29b0*/  SHF.L.U32 R19, R19, 0x10, RZ ;  /* 0x0000001013137819 */ /* 0x000fc400000006ff */
[----:B------:R-:W-:Y:S01]  /*29c0*/  LDS R14, [R5+0x4] ;  /* 0x00000400050e7984 */ /* 0x000fe20000000800 */
[----:B0-----:R-:W-:-:S06]  /*29d0*/  IMAD.WIDE R22, R2, 0x2, R22 ;  /* 0x0000000202167825 */ /* 0x001fcc00078e0216 */
[----:B------:R-:W5:Y:S01]  /*29e0*/  LDG.E.U16.CONSTANT R22, desc[UR10][R22.64] ;  /* 0x0000000a16167981 */ /* 0x000f62000c1e9500 */
[----:B------:R-:W-:Y:S01]  /*29f0*/  SHF.L.U32 R18, R18, 0x10, RZ ;  /* 0x0000001012127819 */ /* 0x000fe200000006ff */
[----:B------:R-:W-:Y:S01]  /*2a00*/  UIADD3 UR12, UPT, UPT, UR12, 0x10, URZ ;  /* 0x000000100c0c7890 */ /* 0x000fe2000fffe0ff */
[----:B------:R-:W-:-:S03]  /*2a10*/  LEA R11, R2, R11, 0x4 ;  /* 0x0000000b020b7211 */ /* 0x000fc600078e20ff */
[----:B------:R-:W-:Y:S01]  /*2a20*/  UISETP.NE.AND UP0, UPT, UR12, URZ, UPT ;  /* 0x000000ff0c00728c */ /* 0x000fe2000bf05270 */
[----:B-1----:R-:W-:Y:S02]  /*2a30*/  FFMA R10, R15, R10, R26 ;  /* 0x0000000a0f0a7223 */ /* 0x002fe4000000001a */
[----:B------:R-:W0:Y:S04]  /*2a40*/  LDS R26, [R5+-0xc] ;  /* 0xfffff400051a7984 */ /* 0x000e280000000800 */
[----:B------:R-:W1:Y:S01]  /*2a50*/  LDS R15, [R5+-0x4] ;  /* 0xfffffc00050f7984 */ /* 0x000e620000000800 */
[----:B0-----:R-:W-:-:S03]  /*2a60*/  FFMA R26, R26, R19, R10 ;  /* 0x000000131a1a7223 */ /* 0x001fc6000000000a */
[----:B------:R-:W0:Y:S01]  /*2a70*/  LDS R10, [R5] ;  /* 0x00000000050a7984 */ /* 0x000e220000000800 */
[----:B------:R-:W-:Y:S01]  /*2a80*/  FFMA R18, R17, R18, R26 ;  /* 0x0000001211127223 */ /* 0x000fe2000000001a */
[----:B------:R-:W-:Y:S02]  /*2a90*/  IMAD.U32 R17, R8, 0x10000, RZ ;  /* 0x0001000008117824 */ /* 0x000fe400078e00ff */
[----:B------:R-:W3:Y:S02]  /*2aa0*/  LDS R8, [R5+0x8] ;  /* 0x0000080005087984 */ /* 0x000ee40000000800 */
[----:B-1----:R-:W-:Y:S02]  /*2ab0*/  FFMA R19, R15, R17, R18 ;  /* 0x000000110f137223 */ /* 0x002fe40000000012 */
[----:B------:R-:W1:Y:S04]  /*2ac0*/  LDS R15, [R5+0xc] ;  /* 0x00000c00050f7984 */ /* 0x000e680000000800 */
[----:B------:R-:W1:Y:S04]  /*2ad0*/  LDS R17, [R5+0x10] ;  /* 0x0000100005117984 */ /* 0x000e680000000800 */
[----:B------:R-:W-:Y:S01]  /*2ae0*/  LDS R18, [R5+0x18] ;  /* 0x0000180005127984 */ /* 0x000fe20000000800 */
[----:B--2---:R-:W-:-:S05]  /*2af0*/  SHF.L.U32 R27, R27, 0x10, RZ ;  /* 0x000000101b1b7819 */ /* 0x004fca00000006ff */
[----:B0-----:R-:W-:Y:S01]  /*2b00*/  FFMA R19, R10, R27, R19 ;  /* 0x0000001b0a137223 */ /* 0x001fe20000000013 */
[----:B------:R-:W-:Y:S01]  /*2b10*/  SHF.L.U32 R29, R29, 0x10, RZ ;  /* 0x000000101d1d7819 */ /* 0x000fe200000006ff */
[----:B------:R-:W0:Y:S04]  /*2b20*/  LDS R10, [R5+0x14] ;  /* 0x00001400050a7984 */ /* 0x000e280000000800 */
[----:B------:R-:W-:Y:S02]  /*2b30*/  FFMA R19, R14, R29, R19 ;  /* 0x0000001d0e137223 */ /* 0x000fe40000000013 */
[----:B------:R2:W0:Y:S02]  /*2b40*/  LDS R14, [R5+0x1c] ;  /* 0x00001c00050e7984 */ /* 0x0004240000000800 */
[----:B--2---:R-:W-:-:S02]  /*2b50*/  VIADD R5, R5, 0x40 ;  /* 0x0000004005057836 */ /* 0x004fc40000000000 */
[----:B---3--:R-:W-:-:S04]  /*2b60*/  IMAD.U32 R24, R24, 0x10000, RZ ;  /* 0x0001000018187824 */ /* 0x008fc800078e00ff */
[----:B------:R-:W-:Y:S01]  /*2b70*/  FFMA R8, R8, R24, R19 ;  /* 0x0000001808087223 */ /* 0x000fe20000000013 */
[----:B----4-:R-:W-:Y:S02]  /*2b80*/  SHF.L.U32 R16, R16, 0x10, RZ ;  /* 0x0000001010107819 */ /* 0x010fe400000006ff */
[----:B-----5:R-:W-:-:S03]  /*2b90*/  SHF.L.U32 R25, R25, 0x10, RZ ;  /* 0x0000001019197819 */ /* 0x020fc600000006ff */
[----:B-1----:R-:W-:-:S04]  /*2ba0*/  FFMA R8, R15, R16, R8 ;  /* 0x000000100f087223 */ /* 0x002fc80000000008 */
[----:B------:R-:W-:Y:S01]  /*2bb0*/  FFMA R17, R17, R25, R8 ;  /* 0x0000001911117223 */ /* 0x000fe20000000008 */
[----:B------:R-:W-:Y:S01]  /*2bc0*/  IMAD.U32 R20, R20, 0x10000, RZ ;  /* 0x0001000014147824 */ /* 0x000fe200078e00ff */
[----:B------:R-:W-:-:S03]  /*2bd0*/  SHF.L.U32 R28, R28, 0x10, RZ ;  /* 0x000000101c1c7819 */ /* 0x000fc600000006ff */
[----:B0-----:R-:W-:-:S04]  /*2be0*/  FFMA R17, R10, R20, R17 ;  /* 0x000000140a117223 */ /* 0x001fc80000000011 */
[----:B------:R-:W-:Y:S01]  /*2bf0*/  FFMA R17, R18, R28, R17 ;  /* 0x0000001c12117223 */ /* 0x000fe20000000011 */
[----:B------:R-:W-:-:S05]  /*2c00*/  SHF.L.U32 R22, R22, 0x10, RZ ;  /* 0x0000001016167819 */ /* 0x000fca00000006ff */
[----:B------:R-:W-:Y:S01]  /*2c10*/  FFMA R15, R14, R22, R17 ;  /* 0x000000160e0f7223 */ /* 0x000fe20000000011 */
[----:B------:R-:W-:Y:S06]  /*2c20*/  BRA.U UP0, `(.L_x_41) ;  /* 0xfffffff900ac7547 */ /* 0x000fec000b83ffff */
.L_x_40:
[----:B------:R-:W-:Y:S01]  /*2c30*/  IMAD R5, R6, UR13, R3 ;  /* 0x0000000d06057c24 */ /* 0x000fe2000f8e0203 */
[----:B------:R-:W-:Y:S06]  /*2c40*/  BRA.U !UP1, `(.L_x_39) ;  /* 0x0000000509947547 */ /* 0x000fec000b800000 */
[----:B------:R-:W-:Y:S02]  /*2c50*/  UISETP.GE.U32.AND UP0, UPT, UR7, 0x8, UPT ;  /* 0x000000080700788c */ /* 0x000fe4000bf06070 */
[----:B------:R-:W-:-:S04]  /*2c60*/  ULOP3.LUT UR8, UR6, 0x7, URZ, 0xc0, !UPT ;  /* 0x0000000706087892 */ /* 0x000fc8000f8ec0ff */
[----:B------:R-:W-:-:S03]  /*2c70*/  UISETP.NE.AND UP1, UPT, UR8, URZ, UPT ;  /* 0x000000ff0800728c */ /* 0x000fc6000bf25270 */
[----:B------:R-:W-:Y:S08]  /*2c80*/  BRA.U !UP0, `(.L_x_42) ;  /* 0x0000000108b47547 */ /* 0x000ff0000b800000 */
[----:B------:R-:W0:Y:S01]  /*2c90*/  LDC.64 R24, c[0x0][0x390] ;  /* 0x0000e400ff187b82 */ /* 0x000e220000000a00 */
[----:B------:R-:W-:-:S05]  /*2ca0*/  IADD3 R8, PT, PT, R9, UR4, RZ ;  /* 0x0000000409087c10 */ /* 0x000fca000fffe0ff */
[----:B------:R-:W-:-:S04]  /*2cb0*/  IMAD R11, R8, R2, R5 ;  /* 0x00000002080b7224 */ /* 0x000fc800078e0205 */
[----:B0-----:R-:W-:-:S05]  /*2cc0*/  IMAD.WIDE R24, R11, 0x2, R24 ;  /* 0x000000020b187825 */ /* 0x001fca00078e0218 */
[----:B------:R-:W2:Y:S01]  /*2cd0*/  LDG.E.U16.CONSTANT R8, desc[UR10][R24.64] ;  /* 0x0000000a18087981 */ /* 0x000ea2000c1e9500 */
[----:B------:R-:W-:-:S05]  /*2ce0*/  IMAD.WIDE R26, R2, 0x2, R24 ;  /* 0x00000002021a7825 */ /* 0x000fca00078e0218 */
[----:B------:R0:W3:Y:S01]  /*2cf0*/  LDG.E.U16.CONSTANT R14, desc[UR10][R26.64] ;  /* 0x0000000a1a0e7981 */ /* 0x0000e2000c1e9500 */
[----:B------:R-:W-:-:S04]  /*2d00*/  IMAD.WIDE R22, R2, 0x2, R26 ;  /* 0x0000000202167825 */ /* 0x000fc800078e021a */
[C---:B------:R-:W-:Y:S02]  /*2d10*/  IMAD.WIDE R16, R2.reuse, 0x2, R22 ;  /* 0x0000000202107825 */ /* 0x040fe400078e0216 */
[----:B------:R1:W4:Y:S02]  /*2d20*/  LDG.E.U16.CONSTANT R22, desc[UR10][R22.64] ;  /* 0x0000000a16167981 */ /* 0x000324000c1e9500 */
[C---:B------:R-:W-:Y:S02]  /*2d30*/  IMAD.WIDE R12, R2.reuse, 0x2, R16 ;  /* 0x00000002020c7825 */ /* 0x040fe400078e0210 */
[----:B------:R5:W4:Y:S02]  /*2d40*/  LDG.E.U16.CONSTANT R16, desc[UR10][R16.64] ;  /* 0x0000000a10107981 */ /* 0x000b24000c1e9500 */
[C---:B------:R-:W-:Y:S02]  /*2d50*/  IMAD.WIDE R10, R2.reuse, 0x2, R12 ;  /* 0x00000002020a7825 */ /* 0x040fe400078e020c */
[----:B------:R5:W4:Y:S02]  /*2d60*/  LDG.E.U16.CONSTANT R12, desc[UR10][R12.64] ;  /* 0x0000000a0c0c7981 */ /* 0x000b24000c1e9500 */
[----:B------:R-:W-:-:S02]  /*2d70*/  IMAD.WIDE R18, R2, 0x2, R10 ;  /* 0x0000000202127825 */ /* 0x000fc400078e020a */
[----:B------:R5:W4:Y:S02]  /*2d80*/  LDG.E.U16.CONSTANT R10, desc[UR10][R10.64] ;  /* 0x0000000a0a0a7981 */ /* 0x000b24000c1e9500 */
[----:B------:R-:W-:Y:S02]  /*2d90*/  IMAD.WIDE R20, R2, 0x2, R18 ;  /* 0x0000000202147825 */ /* 0x000fe400078e0212 */
[----:B------:R-:W4:Y:S04]  /*2da0*/  LDG.E.U16.CONSTANT R18, desc[UR10][R18.64] ;  /* 0x0000000a12127981 */ /* 0x000f28000c1e9500 */
[----:B------:R-:W4:Y:S01]  /*2db0*/  LDG.E.U16.CONSTANT R20, desc[UR10][R20.64] ;  /* 0x0000000a14147981 */ /* 0x000f22000c1e9500 */
[----:B0-----:R-:W-:-:S05]  /*2dc0*/  LEA R27, R9, R4, 0x2 ;  /* 0x00000004091b7211 */ /* 0x001fca00078e10ff */
[----:B------:R-:W0:Y:S04]  /*2dd0*/  LDS R28, [R27] ;  /* 0x000000001b1c7984 */ /* 0x000e280000000800 */
[----:B------:R-:W3:Y:S04]  /*2de0*/  LDS R26, [R27+0x4] ;  /* 0x000004001b1a7984 */ /* 0x000ee80000000800 */
[----:B------:R-:W4:Y:S04]  /*2df0*/  LDS R24, [R27+0x8] ;  /* 0x000008001b187984 */ /* 0x000f280000000800 */
[----:B-1----:R-:W1:Y:S04]  /*2e00*/  LDS R23, [R27+0xc] ;  /* 0x00000c001b177984 */ /* 0x002e680000000800 */
[----:B-----5:R-:W5:Y:S04]  /*2e10*/  LDS R17, [R27+0x10] ;  /* 0x000010001b117984 */ /* 0x020f680000000800 */
[----:B------:R-:W5:Y:S04]  /*2e20*/  LDS R13, [R27+0x14] ;  /* 0x000014001b0d7984 */ /* 0x000f680000000800 */
[----:B------:R-:W5:Y:S04]  /*2e30*/  LDS R11, [R27+0x18] ;  /* 0x000018001b0b7984 */ /* 0x000f680000000800 */
[----:B------:R-:W5:Y:S01]  /*2e40*/  LDS R25, [R27+0x1c] ;  /* 0x00001c001b197984 */ /* 0x000f620000000800 */
[----:B------:R-:W-:-:S02]  /*2e50*/  IADD3 R9, PT, PT, R9, 0x8, RZ ;  /* 0x0000000809097810 */ /* 0x000fc40007ffe0ff */
[----:B--2---:R-:W-:-:S05]  /*2e60*/  SHF.L.U32 R8, R8, 0x10, RZ ;  /* 0x0000001008087819 */ /* 0x004fca00000006ff */
[----:B0-----:R-:W-:Y:S01]  /*2e70*/  FFMA R15, R28, R8, R15 ;  /* 0x000000081c0f7223 */ /* 0x001fe2000000000f */
[----:B---3--:R-:W-:-:S04]  /*2e80*/  IMAD.U32 R14, R14, 0x10000, RZ ;  /* 0x000100000e0e7824 */ /* 0x008fc800078e00ff */
[----:B------:R-:W-:Y:S01]  /*2e90*/  FFMA R15, R26, R14, R15 ;  /* 0x0000000e1a0f7223 */ /* 0x000fe2000000000f */
[----:B----4-:R-:W-:-:S05]  /*2ea0*/  SHF.L.U32 R22, R22, 0x10, RZ ;  /* 0x0000001016167819 */ /* 0x010fca00000006ff */
[----:B------:R-:W-:Y:S01]  /*2eb0*/  FFMA R22, R24, R22, R15 ;  /* 0x0000001618167223 */ /* 0x000fe2000000000f */
[----:B------:R-:W-:-:S05]  /*2ec0*/  SHF.L.U32 R16, R16, 0x10, RZ ;  /* 0x0000001010107819 */ /* 0x000fca00000006ff */
[----:B-1----:R-:W-:Y:S01]  /*2ed0*/  FFMA R16, R23, R16, R22 ;  /* 0x0000001017107223 */ /* 0x002fe20000000016 */
[----:B------:R-:W-:-:S05]  /*2ee0*/  SHF.L.U32 R12, R12, 0x10, RZ ;  /* 0x000000100c0c7819 */ /* 0x000fca00000006ff */
[----:B-----5:R-:W-:Y:S01]  /*2ef0*/  FFMA R12, R17, R12, R16 ;  /* 0x0000000c110c7223 */ /* 0x020fe20000000010 */
[----:B------:R-:W-:-:S04]  /*2f00*/  IMAD.U32 R10, R10, 0x10000, RZ ;  /* 0x000100000a0a7824 */ /* 0x000fc800078e00ff */
[----:B------:R-:W-:Y:S01]  /*2f10*/  FFMA R10, R13, R10, R12 ;  /* 0x0000000a0d0a7223 */ /* 0x000fe2000000000c */
[----:B------:R-:W-:Y:S02]  /*2f20*/  SHF.L.U32 R18, R18, 0x10, RZ ;  /* 0x0000001012127819 */ /* 0x000fe400000006ff */
[----:B------:R-:W-:-:S03]  /*2f30*/  SHF.L.U32 R20, R20, 0x10, RZ ;  /* 0x0000001014147819 */ /* 0x000fc600000006ff */
[----:B------:R-:W-:-:S04]  /*2f40*/  FFMA R10, R11, R18, R10 ;  /* 0x000000120b0a7223 */ /* 0x000fc8000000000a */
[----:B------:R-:W-:-:S07]  /*2f50*/  FFMA R15, R25, R20, R10 ;  /* 0x00000014190f7223 */ /* 0x000fce000000000a */
.L_x_42:
[----:B------:R-:W-:Y:S05]  /*2f60*/  BRA.U !UP1, `(.L_x_39) ;  /* 0x0000000109cc7547 */ /* 0x000fea000b800000 */
[----:B------:R-:W-:Y:S02]  /*2f70*/  UISETP.GE.U32.AND UP0, UPT, UR8, 0x4, UPT ;  /* 0x000000040800788c */ /* 0x000fe4000bf06070 */
[----:B------:R-:W-:-:S04]  /*2f80*/  ULOP3.LUT UR5, UR6, 0x3, URZ, 0xc0, !UPT ;  /* 0x0000000306057892 */ /* 0x000fc8000f8ec0ff */
[----:B------:R-:W-:-:S03]  /*2f90*/  UISETP.NE.AND UP1, UPT, UR5, URZ, UPT ;  /* 0x000000ff0500728c */ /* 0x000fc6000bf25270 */
[----:B------:R-:W-:Y:S08]  /*2fa0*/  BRA.U !UP0, `(.L_x_43) ;  /* 0x0000000108647547 */ /* 0x000ff0000b800000 */
[----:B------:R-:W0:Y:S01]  /*2fb0*/  LDC.64 R10, c[0x0][0x390] ;  /* 0x0000e400ff0a7b82 */ /* 0x000e220000000a00 */
[----:B------:R-:W-:-:S04]  /*2fc0*/  VIADD R8, R9, UR4 ;  /* 0x0000000409087c36 */ /* 0x000fc80008000000 */
[----:B------:R-:W-:-:S04]  /*2fd0*/  IMAD R5, R8, R2, R5 ;  /* 0x0000000208057224 */ /* 0x000fc800078e0205 */
[----:B0-----:R-:W-:-:S04]  /*2fe0*/  IMAD.WIDE R10, R5, 0x2, R10 ;  /* 0x00000002050a7825 */ /* 0x001fc800078e020a */
[C---:B------:R-:W-:Y:S02]  /*2ff0*/  IMAD.WIDE R12, R2.reuse, 0x2, R10 ;  /* 0x00000002020c7825 */ /* 0x040fe400078e020a */
[----:B------:R-:W2:Y:S02]  /*3000*/  LDG.E.U16.CONSTANT R10, desc[UR10][R10.64] ;  /* 0x0000000a0a0a7981 */ /* 0x000ea4000c1e9500 */
[C---:B------:R-:W-:Y:S02]  /*3010*/  IMAD.WIDE R16, R2.reuse, 0x2, R12 ;  /* 0x0000000202107825 */ /* 0x040fe400078e020c */
[----:B------:R-:W3:Y:S02]  /*3020*/  LDG.E.U16.CONSTANT R12, desc[UR10][R12.64] ;  /* 0x0000000a0c0c7981 */ /* 0x000ee4000c1e9500 */
[----:B------:R-:W-:Y:S02]  /*3030*/  IMAD.WIDE R18, R2, 0x2, R16 ;  /* 0x0000000202127825 */ /* 0x000fe400078e0210 */
[----:B------:R-:W4:Y:S04]  /*3040*/  LDG.E.U16.CONSTANT R16, desc[UR10][R16.64] ;  /* 0x0000000a10107981 */ /* 0x000f28000c1e9500 */
[----:B------:R-:W5:Y:S01]  /*3050*/  LDG.E.U16.CONSTANT R18, desc[UR10][R18.64] ;  /* 0x0000000a12127981 */ /* 0x000f62000c1e9500 */
[----:B------:R-:W-:-:S02]  /*3060*/  LEA R4, R9, R4, 0x2 ;  /* 0x0000000409047211 */ /* 0x000fc400078e10ff */
[----:B------:R-:W-:-:S03]  /*3070*/  IADD3 R9, PT, PT, R9, 0x4, RZ ;  /* 0x0000000409097810 */ /* 0x000fc60007ffe0ff */
[----:B------:R-:W0:Y:S04]  /*3080*/  LDS R8, [R4] ;  /* 0x0000000004087984 */ /* 0x000e280000000800 */
[----:B------:R-:W1:Y:S04]  /*3090*/  LDS R5, [R4+0x4] ;  /* 0x0000040004057984 */ /* 0x000e680000000800 */
[----:B------:R-:W5:Y:S04]  /*30a0*/  LDS R14, [R4+0x8] ;  /* 0x00000800040e7984 */ /* 0x000f680000000800 */
[----:B------:R-:W5:Y:S01]  /*30b0*/  LDS R20, [R4+0xc] ;  /* 0x00000c0004147984 */ /* 0x000f620000000800 */
[----:B--2---:R-:W-:-:S05]  /*30c0*/  SHF.L.U32 R10, R10, 0x10, RZ ;  /* 0x000000100a0a7819 */ /* 0x004fca00000006ff */
[----:B0-----:R-:W-:Y:S01]  /*30d0*/  FFMA R8, R8, R10, R15 ;  /* 0x0000000a08087223 */ /* 0x001fe2000000000f */
[----:B---3--:R-:W-:-:S05]  /*30e0*/  SHF.L.U32 R11, R12, 0x10, RZ ;  /* 0x000000100c0b7819 */ /* 0x008fca00000006ff */
[----:B-1----:R-:W-:Y:S01]  /*30f0*/  FFMA R5, R5, R11, R8 ;  /* 0x0000000b05057223 */ /* 0x002fe20000000008 */
[----:B----4-:R-:W-:Y:S01]  /*3100*/  IMAD.U32 R10, R16, 0x10000, RZ ;  /* 0x00010000100a7824 */ /* 0x010fe200078e00ff */
[----:B-----5:R-:W-:-:S03]  /*3110*/  SHF.L.U32 R18, R18, 0x10, RZ ;  /* 0x0000001012127819 */ /* 0x020fc600000006ff */
[----:B------:R-:W-:-:S04]  /*3120*/  FFMA R5, R14, R10, R5 ;  /* 0x0000000a0e057223 */ /* 0x000fc80000000005 */
[----:B------:R-:W-:-:S07]  /*3130*/  FFMA R15, R20, R18, R5 ;  /* 0x00000012140f7223 */ /* 0x000fce0000000005 */
.L_x_43:
[----:B------:R-:W-:Y:S05]  /*3140*/  BRA.U !UP1, `(.L_x_39) ;  /* 0x0000000109547547 */ /* 0x000fea000b800000 */
[----:B------:R-:W0:Y:S01]  /*3150*/  S2UR UR8, SR_CgaCtaId ;  /* 0x00000000000879c3 */ /* 0x000e220000008800 */
[C---:B------:R-:W-:Y:S01]  /*3160*/  IADD3 R7, PT, PT, R9.reuse, -UR14, R7 ;  /* 0x8000000e09077c10 */ /* 0x040fe2000fffe007 */
[----:B------:R-:W-:Y:S01]  /*3170*/  UMOV UR7, 0x400 ;  /* 0x0000040000077882 */ /* 0x000fe20000000000 */
[----:B------:R-:W-:Y:S01]  /*3180*/  LEA R9, R9, UR9, 0x2 ;  /* 0x0000000909097c11 */ /* 0x000fe2000f8e10ff */
[----:B------:R-:W-:-:S04]  /*3190*/  UIADD3 UR5, UPT, UPT, -UR5, URZ, URZ ;  /* 0x000000ff05057290 */ /* 0x000fc8000fffe1ff */
[----:B------:R-:W1:Y:S08]  /*31a0*/  LDC R8, c[0x0][0x3a4] ;  /* 0x0000e900ff087b82 */ /* 0x000e700000000800 */
[----:B------:R-:W2:Y:S01]  /*31b0*/  LDC.64 R4, c[0x0][0x390] ;  /* 0x0000e400ff047b82 */ /* 0x000ea20000000a00 */
[----:B0-----:R-:W-:-:S06]  /*31c0*/  ULEA UR7, UR8, UR7, 0x18 ;  /* 0x0000000708077291 */ /* 0x001fcc000f8ec0ff */
[----:B------:R-:W-:Y:S01]  /*31d0*/  IADD3 R0, PT, PT, R9, UR7, R0 ;  /* 0x0000000709007c10 */ /* 0x000fe2000fffe000 */
[----:B-1----:R-:W-:-:S04]  /*31e0*/  IMAD R7, R7, R8, UR13 ;  /* 0x0000000d07077e24 */ /* 0x002fc8000f8e0208 */
[----:B------:R-:W-:-:S07]  /*31f0*/  IMAD R7, R7, R6, R3 ;  /* 0x0000000607077224 */ /* 0x000fce00078e0203 */
.L_x_44:
[C---:B--2---:R-:W-:Y:S01]  /*3200*/  IMAD.WIDE R8, R7.reuse, 0x2, R4 ;  /* 0x0000000207087825 */ /* 0x044fe200078e0204 */
[----:B------:R0:W1:Y:S05]  /*3210*/  LDS R10, [R0] ;  /* 0x00000000000a7984 */ /* 0x00006a0000000800 */
[----:B------:R-:W2:Y:S01]  /*3220*/  LDG.E.U16.CONSTANT R8, desc[UR10][R8.64] ;  /* 0x0000000a08087981 */ /* 0x000ea2000c1e9500 */
[----:B------:R-:W-:Y:S01]  /*3230*/  UIADD3 UR5, UPT, UPT, UR5, 0x1, URZ ;  /* 0x0000000105057890 */ /* 0x000fe2000fffe0ff */
[----:B------:R-:W-:Y:S01]  /*3240*/  IMAD.IADD R7, R7, 0x1, R2 ;  /* 0x0000000107077824 */ /* 0x000fe200078e0202 */
[----:B0-----:R-:W-:Y:S02]  /*3250*/  IADD3 R0, PT, PT, R0, 0x4, RZ ;  /* 0x0000000400007810 */ /* 0x001fe40007ffe0ff */
[----:B------:R-:W-:Y:S01]  /*3260*/  UISETP.NE.AND UP0, UPT, UR5, URZ, UPT ;  /* 0x000000ff0500728c */ /* 0x000fe2000bf05270 */
[----:B--2---:R-:W-:-:S05]  /*3270*/  SHF.L.U32 R11, R8, 0x10, RZ ;  /* 0x00000010080b7819 */ /* 0x004fca00000006ff */
[----:B-1----:R-:W-:-:S03]  /*3280*/  FFMA R15, R10, R11, R15 ;  /* 0x0000000b0a0f7223 */ /* 0x002fc6000000000f */
[----:B------:R-:W-:Y:S05]  /*3290*/  BRA.U UP0, `(.L_x_44) ;  /* 0xfffffffd00d87547 */ /* 0x000fea000b83ffff */
.L_x_39:
[----:B-12---:R-:W1:Y:S01]  /*32a0*/  LDC.64 R4, c[0x0][0x398] ;  /* 0x0000e600ff047b82 */ /* 0x006e620000000a00 */
[----:B------:R-:W-:Y:S01]  /*32b0*/  IMAD R3, R6, UR13, R3 ;  /* 0x0000000d06037c24 */ /* 0x000fe2000f8e0203 */
[----:B------:R-:W-:-:S03]  /*32c0*/  F2FP.BF16.F32.PACK_AB R15, RZ, R15 ;  /* 0x0000000fff0f723e */ /* 0x000fc600000010ff */
[----:B-1----:R-:W-:-:S05]  /*32d0*/  IMAD.WIDE R2, R3, 0x2, R4 ;  /* 0x0000000203027825 */ /* 0x002fca00078e0204 */
[----:B------:R-:W-:Y:S01]  /*32e0*/  STG.E.U16 desc[UR10][R2.64], R15 ;  /* 0x0000000f02007986 */ /* 0x000fe2000c10150a */
[----:B------:R-:W-:Y:S05]  /*32f0*/  EXIT ;  /* 0x000000000000794d */ /* 0x000fea0003800000 */
        .weak           $__internal_0_$__cuda_sm3x_div_rn_noftz_f32_slowpath
        .type           $__internal_0_$__cuda_sm3x_div_rn_noftz_f32_slowpath,@function
        .size           $__internal_0_$__cuda_sm3x_div_rn_noftz_f32_slowpath,(.L_x_129 - $__internal_0_$__cuda_sm3x_div_rn_noftz_f32_slowpath)
$__internal_0_$__cuda_sm3x_div_rn_noftz_f32_slowpath:
[--C-:B------:R-:W-:Y:S01]  /*3300*/  SHF.R.U32.HI R11, RZ, 0x17, R6.reuse ;  /* 0x00000017ff0b7819 */ /* 0x100fe20000011606 */
[----:B------:R-:W-:Y:S01]  /*3310*/  BSSY.RECONVERGENT B1, `(.L_x_45) ;  /* 0x0000063000017945 */ /* 0x000fe20003800200 */
[----:B------:R-:W-:Y:S01]  /*3320*/  SHF.R.U32.HI R12, RZ, 0x17, R5 ;  /* 0x00000017ff0c7819 */ /* 0x000fe20000011605 */
[----:B------:R-:W-:Y:S01]  /*3330*/  IMAD.MOV.U32 R14, RZ, RZ, R6 ;  /* 0x000000ffff0e7224 */ /* 0x000fe200078e0006 */
[----:B------:R-:W-:Y:S02]  /*3340*/  LOP3.LUT R11, R11, 0xff, RZ, 0xc0, !PT ;  /* 0x000000ff0b0b7812 */ /* 0x000fe400078ec0ff */
[----:B------:R-:W-:Y:S02]  /*3350*/  LOP3.LUT R18, R12, 0xff, RZ, 0xc0, !PT ;  /* 0x000000ff0c127812 */ /* 0x000fe400078ec0ff */
[----:B------:R-:W-:Y:S02]  /*3360*/  IADD3 R16, PT, PT, R11, -0x1, RZ ;  /* 0xffffffff0b107810 */ /* 0x000fe40007ffe0ff */
[----:B------:R-:W-:-:S02]  /*3370*/  IADD3 R13, PT, PT, R18, -0x1, RZ ;  /* 0xffffffff120d7810 */ /* 0x000fc40007ffe0ff */
[----:B------:R-:W-:-:S04]  /*3380*/  ISETP.GT.U32.AND P0, PT, R16, 0xfd, PT ;  /* 0x000000fd1000780c */ /* 0x000fc80003f04070 */
[----:B------:R-:W-:-:S13]  /*3390*/  ISETP.GT.U32.OR P0, PT, R13, 0xfd, P0 ;  /* 0x000000fd0d00780c */ /* 0x000fda0000704470 */
[----:B------:R-:W-:Y:S01]  /*33a0*/  @!P0 MOV R12, RZ ;  /* 0x000000ff000c8202 */ /* 0x000fe20000000f00 */
[----:B------:R-:W-:Y:S06]  /*33b0*/  @!P0 BRA `(.L_x_46) ;  /* 0x00000000005c8947 */ /* 0x000fec0003800000 */
[----:B------:R-:W-:Y:S02]  /*33c0*/  FSETP.GTU.FTZ.AND P0, PT, |R5|, +INF , PT ;  /* 0x7f8000000500780b */ /* 0x000fe40003f1c200 */
[----:B------:R-:W-:-:S04]  /*33d0*/  FSETP.GTU.FTZ.AND P1, PT, |R6|, +INF , PT ;  /* 0x7f8000000600780b */ /* 0x000fc80003f3c200 */
[----:B------:R-:W-:-:S13]  /*33e0*/  PLOP3.LUT P0, PT, P0, P1, PT, 0xf8, 0x8f ;  /* 0x00000000008f781c */ /* 0x000fda0000703f70 */
[----:B------:R-:W-:Y:S05]  /*33f0*/  @P0 BRA `(.L_x_47) ;  /* 0x00000004004c0947 */ /* 0x000fea0003800000 */
[----:B------:R-:W-:-:S13]  /*3400*/  LOP3.LUT P0, RZ, R14, 0x7fffffff, R5, 0xc8, !PT ;  /* 0x7fffffff0eff7812 */ /* 0x000fda000780c805 */
[----:B------:R-:W-:Y:S05]  /*3410*/  @!P0 BRA `(.L_x_48) ;  /* 0x00000004003c8947 */ /* 0x000fea0003800000 */
[C---:B------:R-:W-:Y:S02]  /*3420*/  FSETP.NEU.FTZ.AND P3, PT, |R5|.reuse, +INF , PT ;  /* 0x7f8000000500780b */ /* 0x040fe40003f7d200 */
[----:B------:R-:W-:Y:S02]  /*3430*/  FSETP.NEU.FTZ.AND P1, PT, |R6|, +INF , PT ;  /* 0x7f8000000600780b */ /* 0x000fe40003f3d200 */
[----:B------:R-:W-:-:S11]  /*3440*/  FSETP.NEU.FTZ.AND P0, PT, |R5|, +INF , PT ;  /* 0x7f8000000500780b */ /* 0x000fd60003f1d200 */
[----:B------:R-:W-:Y:S05]  /*3450*/  @!P1 BRA !P3, `(.L_x_48) ;  /* 0x00000004002c9947 */ /* 0x000fea0005800000 */
[----:B------:R-:W-:-:S04]  /*3460*/  LOP3.LUT P3, RZ, R5, 0x7fffffff, RZ, 0xc0, !PT ;  /* 0x7fffffff05ff7812 */ /* 0x000fc8000786c0ff */
[----:B------:R-:W-:-:S13]  /*3470*/  PLOP3.LUT P1, PT, P1, P3, PT, 0x2f, 0xf2 ;  /* 0x0000000000f2781c */ /* 0x000fda0000f26577 */
[----:B------:R-:W-:Y:S05]  /*3480*/  @P1 BRA `(.L_x_49) ;  /* 0x0000000400181947 */ /* 0x000fea0003800000 */
[----:B------:R-:W-:-:S04]  /*3490*/  LOP3.LUT P1, RZ, R14, 0x7fffffff, RZ, 0xc0, !PT ;  /* 0x7fffffff0eff7812 */ /* 0x000fc8000782c0ff */
[----:B------:R-:W-:-:S13]  /*34a0*/  PLOP3.LUT P0, PT, P0, P1, PT, 0x2f, 0xf2 ;  /* 0x0000000000f2781c */ /* 0x000fda0000702577 */
[----:B------:R-:W-:Y:S05]  /*34b0*/  @P0 BRA `(.L_x_50) ;  /* 0x0000000400000947 */ /* 0x000fea0003800000 */
[----:B------:R-:W-:Y:S02]  /*34c0*/  ISETP.GE.AND P0, PT, R13, RZ, PT ;  /* 0x000000ff0d00720c */ /* 0x000fe40003f06270 */
[----:B------:R-:W-:-:S11]  /*34d0*/  ISETP.GE.AND P1, PT, R16, RZ, PT ;  /* 0x000000ff1000720c */ /* 0x000fd60003f26270 */
[----:B------:R-:W-:Y:S01]  /*34e0*/  @P0 MOV R12, RZ ;  /* 0x000000ff000c0202 */ /* 0x000fe20000000f00 */
[----:B------:R-:W-:Y:S01]  /*34f0*/  @!P0 FFMA R5, R5, 1.84467440737095516160e+19, RZ ;  /* 0x5f80000005058823 */ /* 0x000fe200000000ff */
[----:B------:R-:W-:Y:S01]  /*3500*/  @!P0 MOV R12, 0xffffffc0 ;  /* 0xffffffc0000c8802 */ /* 0x000fe20000000f00 */
[----:B------:R-:W-:-:S04]  /*3510*/  @!P1 FFMA R14, R6, 1.84467440737095516160e+19, RZ ;  /* 0x5f800000060e9823 */ /* 0x000fc800000000ff */
[----:B------:R-:W-:-:S07]  /*3520*/  @!P1 VIADD R12, R12, 0x40 ;  /* 0x000000400c0c9836 */ /* 0x000fce0000000000 */
.L_x_46:
[----:B------:R-:W-:Y:S01]  /*3530*/  LEA R13, R11, 0xc0800000, 0x17 ;  /* 0xc08000000b0d7811 */ /* 0x000fe200078eb8ff */
[----:B------:R-:W-:Y:S01]  /*3540*/  BSSY.RECONVERGENT B2, `(.L_x_51) ;  /* 0x0000036000027945 */ /* 0x000fe20003800200 */
[----:B------:R-:W-:Y:S02]  /*3550*/  IADD3 R18, PT, PT, R18, -0x7f, RZ ;  /* 0xffffff8112127810 */ /* 0x000fe40007ffe0ff */
[----:B------:R-:W-:-:S03]  /*3560*/  IADD3 R17, PT, PT, -R13, R14, RZ ;  /* 0x0000000e0d117210 */ /* 0x000fc60007ffe1ff */
[C---:B------:R-:W-:Y:S01]  /*3570*/  IMAD R5, R18.reuse, -0x800000, R5 ;  /* 0xff80000012057824 */ /* 0x040fe200078e0205 */
[----:B------:R0:W1:Y:S01]  /*3580*/  MUFU.RCP R14, R17 ;  /* 0x00000011000e7308 */ /* 0x0000620000001000 */
[----:B------:R-:W-:Y:S01]  /*3590*/  FADD.FTZ R16, -R17, -RZ ;  /* 0x800000ff11107221 */ /* 0x000fe20000010100 */
[----:B0-----:R-:W-:-:S04]  /*35a0*/  IADD3 R17, PT, PT, R18, 0x7f, -R11 ;  /* 0x0000007f12117810 */ /* 0x001fc80007ffe80b */
[----:B------:R-:W-:Y:S01]  /*35b0*/  IADD3 R12, PT, PT, R17, R12, RZ ;  /* 0x0000000c110c7210 */ /* 0x000fe20007ffe0ff */
[----:B-1----:R-:W-:-:S04]  /*35c0*/  FFMA R13, R14, R16, 1 ;  /* 0x3f8000000e0d7423 */ /* 0x002fc80000000010 */
[----:B------:R-:W-:-:S04]  /*35d0*/  FFMA R14, R14, R13, R14 ;  /* 0x0000000d0e0e7223 */ /* 0x000fc8000000000e */
[----:B------:R-:W-:-:S04]  /*35e0*/  FFMA R13, R5, R14, RZ ;  /* 0x0000000e050d7223 */ /* 0x000fc800000000ff */
[----:B------:R-:W-:-:S04]  /*35f0*/  FFMA R19, R16, R13, R5 ;  /* 0x0000000d10137223 */ /* 0x000fc80000000005 */
[----:B------:R-:W-:-:S04]  /*3600*/  FFMA R13, R14, R19, R13 ;  /* 0x000000130e0d7223 */ /* 0x000fc8000000000d */
[----:B------:R-:W-:-:S04]  /*3610*/  FFMA R16, R16, R13, R5 ;  /* 0x0000000d10107223 */ /* 0x000fc80000000005 */
[----:B------:R-:W-:-:S05]  /*3620*/  FFMA R5, R14, R16, R13 ;  /* 0x000000100e057223 */ /* 0x000fca000000000d */
[----:B------:R-:W-:-:S04]  /*3630*/  SHF.R.U32.HI R11, RZ, 0x17, R5 ;  /* 0x00000017ff0b7819 */ /* 0x000fc80000011605 */
[----:B------:R-:W-:-:S05]  /*3640*/  LOP3.LUT R11, R11, 0xff, RZ, 0xc0, !PT ;  /* 0x000000ff0b0b7812 */ /* 0x000fca00078ec0ff */
[----:B------:R-:W-:-:S05]  /*3650*/  IMAD.IADD R17, R11, 0x1, R12 ;  /* 0x000000010b117824 */ /* 0x000fca00078e020c */
[----:B------:R-:W-:-:S04]  /*3660*/  IADD3 R11, PT, PT, R17, -0x1, RZ ;  /* 0xffffffff110b7810 */ /* 0x000fc80007ffe0ff */
[----:B------:R-:W-:-:S13]  /*3670*/  ISETP.GE.U32.AND P0, PT, R11, 0xfe, PT ;  /* 0x000000fe0b00780c */ /* 0x000fda0003f06070 */
[----:B------:R-:W-:Y:S05]  /*3680*/  @!P0 BRA `(.L_x_52) ;  /* 0x0000000000808947 */ /* 0x000fea0003800000 */
[----:B------:R-:W-:-:S13]  /*3690*/  ISETP.GT.AND P0, PT, R17, 0xfe, PT ;  /* 0x000000fe1100780c */ /* 0x000fda0003f04270 */
[----:B------:R-:W-:Y:S05]  /*36a0*/  @P0 BRA `(.L_x_53) ;  /* 0x00000000006c0947 */ /* 0x000fea0003800000 */
[----:B------:R-:W-:-:S13]  /*36b0*/  ISETP.GE.AND P0, PT, R17, 0x1, PT ;  /* 0x000000011100780c */ /* 0x000fda0003f06270 */
[----:B------:R-:W-:Y:S05]  /*36c0*/  @P0 BRA `(.L_x_54) ;  /* 0x0000000000740947 */ /* 0x000fea0003800000 */
[----:B------:R-:W-:Y:S02]  /*36d0*/  ISETP.GE.AND P0, PT, R17, -0x18, PT ;  /* 0xffffffe81100780c */ /* 0x000fe40003f06270 */
[----:B------:R-:W-:-:S11]  /*36e0*/  LOP3.LUT R5, R5, 0x80000000, RZ, 0xc0, !PT ;  /* 0x8000000005057812 */ /* 0x000fd600078ec0ff */
[----:B------:R-:W-:Y:S05]  /*36f0*/  @!P0 BRA `(.L_x_54) ;  /* 0x0000000000688947 */ /* 0x000fea0003800000 */
[CCC-:B------:R-:W-:Y:S01]  /*3700*/  FFMA.RZ R11, R14.reuse, R16.reuse, R13.reuse ;  /* 0x000000100e0b7223 */ /* 0x1c0fe2000000c00d */
[C---:B------:R-:W-:Y:S02]  /*3710*/  ISETP.NE.AND P3, PT, R17.reuse, RZ, PT ;  /* 0x000000ff1100720c */ /* 0x040fe40003f65270 */
[----:B------:R-:W-:Y:S02]  /*3720*/  ISETP.NE.AND P1, PT, R17, RZ, PT ;  /* 0x000000ff1100720c */ /* 0x000fe40003f25270 */
[----:B------:R-:W-:Y:S01]  /*3730*/  LOP3.LUT R12, R11, 0x7fffff, RZ, 0xc0, !PT ;  /* 0x007fffff0b0c7812 */ /* 0x000fe200078ec0ff */
[CCC-:B------:R-:W-:Y:S01]  /*3740*/  FFMA.RP R11, R14.reuse, R16.reuse, R13.reuse ;  /* 0x000000100e0b7223 */ /* 0x1c0fe2000000800d */
[----:B------:R-:W-:Y:S01]  /*3750*/  FFMA.RM R14, R14, R16, R13 ;  /* 0x000000100e0e7223 */ /* 0x000fe2000000400d */
[----:B------:R-:W-:Y:S02]  /*3760*/  IADD3 R13, PT, PT, R17, 0x20, RZ ;  /* 0x00000020110d7810 */ /* 0x000fe40007ffe0ff */
[----:B------:R-:W-:-:S02]  /*3770*/  LOP3.LUT R12, R12, 0x800000, RZ, 0xfc, !PT ;  /* 0x008000000c0c7812 */ /* 0x000fc400078efcff */
[----:B------:R-:W-:Y:S02]  /*3780*/  IADD3 R16, PT, PT, -R17, RZ, RZ ;  /* 0x000000ff11107210 */ /* 0x000fe40007ffe1ff */
[----:B------:R-:W-:Y:S02]  /*3790*/  SHF.L.U32 R13, R12, R13, RZ ;  /* 0x0000000d0c0d7219 */ /* 0x000fe400000006ff */
[----:B------:R-:W-:Y:S02]  /*37a0*/  FSETP.NEU.FTZ.AND P0, PT, R11, R14, PT ;  /* 0x0000000e0b00720b */ /* 0x000fe40003f1d000 */
[----:B------:R-:W-:Y:S02]  /*37b0*/  SEL R11, R16, RZ, P3 ;  /* 0x000000ff100b7207 */ /* 0x000fe40001800000 */
[----:B------:R-:W-:Y:S02]  /*37c0*/  ISETP.NE.AND P1, PT, R13, RZ, P1 ;  /* 0x000000ff0d00720c */ /* 0x000fe40000f25270 */
[----:B------:R-:W-:-:S02]  /*37d0*/  SHF.R.U32.HI R11, RZ, R11, R12 ;  /* 0x0000000bff0b7219 */ /* 0x000fc4000001160c */
[----:B------:R-:W-:Y:S02]  /*37e0*/  PLOP3.LUT P0, PT, P0, P1, PT, 0xf8, 0x8f ;  /* 0x00000000008f781c */ /* 0x000fe40000703f70 */
[----:B------:R-:W-:Y:S02]  /*37f0*/  SHF.R.U32.HI R13, RZ, 0x1, R11 ;  /* 0x00000001ff0d7819 */ /* 0x000fe4000001160b */
[----:B------:R-:W-:-:S04]  /*3800*/  SEL R12, RZ, 0x1, !P0 ;  /* 0x00000001ff0c7807 */ /* 0x000fc80004000000 */
[----:B------:R-:W-:-:S04]  /*3810*/  LOP3.LUT R12, R12, 0x1, R13, 0xf8, !PT ;  /* 0x000000010c0c7812 */ /* 0x000fc800078ef80d */
[----:B------:R-:W-:-:S05]  /*3820*/  LOP3.LUT R12, R12, R11, RZ, 0xc0, !PT ;  /* 0x0000000b0c0c7212 */ /* 0x000fca00078ec0ff */
[----:B------:R-:W-:-:S05]  /*3830*/  IMAD.IADD R12, R13, 0x1, R12 ;  /* 0x000000010d0c7824 */ /* 0x000fca00078e020c */
[----:B------:R-:W-:Y:S01]  /*3840*/  LOP3.LUT R5, R12, R5, RZ, 0xfc, !PT ;  /* 0x000000050c057212 */ /* 0x000fe200078efcff */
[----:B------:R-:W-:Y:S06]  /*3850*/  BRA `(.L_x_54) ;  /* 0x0000000000107947 */ /* 0x000fec0003800000 */
.L_x_53:
[----:B------:R-:W-:-:S04]  /*3860*/  LOP3.LUT R5, R5, 0x80000000, RZ, 0xc0, !PT ;  /* 0x8000000005057812 */ /* 0x000fc800078ec0ff */
[----:B------:R-:W-:Y:S01]  /*3870*/  LOP3.LUT R5, R5, 0x7f800000, RZ, 0xfc, !PT ;  /* 0x7f80000005057812 */ /* 0x000fe200078efcff */
[----:B------:R-:W-:Y:S06]  /*3880*/  BRA `(.L_x_54) ;  /* 0x0000000000047947 */ /* 0x000fec0003800000 */
.L_x_52:
[----:B------:R-:W-:-:S07]  /*3890*/  LEA R5, R12, R5, 0x17 ;  /* 0x000000050c057211 */ /* 0x000fce00078eb8ff */
.L_x_54:
[----:B------:R-:W-:Y:S05]  /*38a0*/  BSYNC.RECONVERGENT B2 ;  /* 0x0000000000027941 */ /* 0x000fea0003800200 */
.L_x_51:
[----:B------:R-:W-:Y:S05]  /*38b0*/  BRA `(.L_x_55) ;  /* 0x0000000000207947 */ /* 0x000fea0003800000 */
.L_x_50:
[----:B------:R-:W-:-:S04]  /*38c0*/  LOP3.LUT R5, R14, 0x80000000, R5, 0x48, !PT ;  /* 0x800000000e057812 */ /* 0x000fc800078e4805 */
[----:B------:R-:W-:Y:S01]  /*38d0*/  LOP3.LUT R5, R5, 0x7f800000, RZ, 0xfc, !PT ;  /* 0x7f80000005057812 */ /* 0x000fe200078efcff */
[----:B------:R-:W-:Y:S06]  /*38e0*/  BRA `(.L_x_55) ;  /* 0x0000000000147947 */ /* 0x000fec0003800000 */
.L_x_49:
[----:B------:R-:W-:Y:S01]  /*38f0*/  LOP3.LUT R5, R14, 0x80000000, R5, 0x48, !PT ;  /* 0x800000000e057812 */ /* 0x000fe200078e4805 */
[----:B------:R-:W-:Y:S06]  /*3900*/  BRA `(.L_x_55) ;  /* 0x00000000000c7947 */ /* 0x000fec0003800000 */
.L_x_48:
[----:B------:R-:W0:Y:S01]  /*3910*/  MUFU.RSQ R5, -QNAN ;  /* 0xffc0000000057908 */ /* 0x000e220000001400 */
[----:B------:R-:W-:Y:S05]  /*3920*/  BRA `(.L_x_55) ;  /* 0x0000000000047947 */ /* 0x000fea0003800000 */
.L_x_47:
[----:B------:R-:W-:-:S07]  /*3930*/  FADD.FTZ R5, R5, R6 ;  /* 0x0000000605057221 */ /* 0x000fce0000010000 */
.L_x_55:
[----:B------:R-:W-:Y:S05]  /*3940*/  BSYNC.RECONVERGENT B1 ;  /* 0x0000000000017941 */ /* 0x000fea0003800200 */
.L_x_45:
[----:B------:R-:W-:Y:S01]  /*3950*/  HFMA2 R11, -RZ, RZ, 0, 0 ;  /* 0x00000000ff0b7431 */ /* 0x000fe200000001ff */
[----:B0-----:R-:W-:-:S03]  /*3960*/  MOV R12, R5 ;  /* 0x00000005000c7202 */ /* 0x001fc60000000f00 */
[----:B------:R-:W-:Y:S05]  /*3970*/  RET.REL.NODEC R10 `(_Z23swa_single_token_kernelPK13__nv_bfloat16S1_S1_PS_iiii) ;  /* 0xffffffc40aa07950 */ /* 0x000fea0003c3ffff */
.L_x_56:
[----:B------:R-:W-:-:S00]  /*3980*/  BRA `(.L_x_56) ;  /* 0xfffffffc00fc7947 */ /* 0x000fc0000383ffff */
[----:B------:R-:W-:-:S00]  /*3990*/  NOP ;  /* 0x0000000000007918 */ /* 0x000fc00000000000 */
        /* <DEDUP_REMOVED lines=14> */
.L_x_129:


//--------------------- .text._Z18swa_forward_kernelPK13__nv_bfloat16S1_S1_PS_S2_iiii --------------------------
	.section	.text._Z18swa_forward_kernelPK13__nv_bfloat16S1_S1_PS_S2_iiii,"ax",@progbits
	.align	128
        .global         _Z18swa_forward_kernelPK13__nv_bfloat16S1_S1_PS_S2_iiii
        .type           _Z18swa_forward_kernelPK13__nv_bfloat16S1_S1_PS_S2_iiii,@function
        .size           _Z18swa_forward_kernelPK13__nv_bfloat16S1_S1_PS_S2_iiii,(.L_x_130 - _Z18swa_forward_kernelPK13__nv_bfloat16S1_S1_PS_S2_iiii)
        .other          _Z18swa_forward_kernelPK13__nv_bfloat16S1_S1_PS_S2_iiii,@"STO_CUDA_ENTRY STV_DEFAULT"
_Z18swa_forward_kernelPK13__nv_bfloat16S1_S1_PS_S2_iiii:
.text._Z18swa_forward_kernelPK13__nv_bfloat16S1_S1_PS_S2_iiii:
[----:B------:R-:W-:Y:S01]  /*0000*/  LDC R1, c[0x0][0x37c] ;  /* 0x0000df00ff017b82 */ /* 0x000fe20000000800 */
[----:B------:R-:W0:Y:S07]  /*0010*/  S2R R5, SR_TID.X ;  /* 0x0000000000057919 */ /* 0x000e2e0000002100 */
[----:B------:R-:W1:Y:S01]  /*0020*/  LDC.64 R8, c[0x0][0x3b0] ;  /* 0x0000ec00ff087b82 */ /* 0x000e620000000a00 */
[----:B------:R-:W1:Y:S01]  /*0030*/  LDCU UR4, c[0x0][0x3ac] ;  /* 0x00007580ff0477ac */ /* 0x000e620008000800 */
[----:B------:R-:W2:Y:S06]  /*0040*/  LDCU.64 UR8, c[0x0][0x358] ;  /* 0x00006b00ff0877ac */ /* 0x000eac0008000a00 */
[----:B------:R-:W3:Y:S08]  /*0050*/  S2UR UR14, SR_CTAID.X ;  /* 0x00000000000e79c3 */ /* 0x000ef00000002500 */
[----:B------:R-:W4:Y:S01]  /*0060*/  S2UR UR15, SR_CTAID.Y ;  /* 0x00000000000f79c3 */ /* 0x000f220000002600 */
[----:B-1----:R-:W-:Y:S01]  /*0070*/  IMAD R4, R8, UR4, RZ ;  /* 0x0000000408047c24 */ /* 0x002fe2000f8e02ff */
[----:B0-----:R-:W-:-:S13]  /*0080*/  ISETP.GE.AND P0, PT, R5, R8, PT ;  /* 0x000000080500720c */ /* 0x001fda0003f06270 */
[----:B------:R-:W0:Y:S01]  /*0090*/  @!P0 LDC.64 R6, c[0x0][0x380] ;  /* 0x0000e000ff068b82 */ /* 0x000e220000000a00 */
[----:B---3--:R-:W-:-:S04]  /*00a0*/  @!P0 IMAD R3, R8, UR14, R5 ;  /* 0x0000000e08038c24 */ /* 0x008fc8000f8e0205 */
[----:B----4-:R-:W-:-:S04]  /*00b0*/  @!P0 IMAD R3, R4, UR15, R3 ;  /* 0x0000000f04038c24 */ /* 0x010fc8000f8e0203 */
[----:B0-----:R-:W-:-:S06]  /*00c0*/  @!P0 IMAD.WIDE R6, R3, 0x2, R6 ;  /* 0x0000000203068825 */ /* 0x001fcc00078e0206 */
[----:B--2---:R-:W2:Y:S01]  /*00d0*/  @!P0 LDG.E.U16.CONSTANT R6, desc[UR8][R6.64] ;  /* 0x0000000806068981 */ /* 0x004ea2000c1e9500 */
[----:B------:R-:W-:Y:S01]  /*00e0*/  MOV R0, 0x400 ;  /* 0x0000040000007802 */ /* 0x000fe20000000f00 */
[----:B------:R-:W-:Y:S01]  /*00f0*/  UIADD3 UR10, UPT, UPT, UR15, 0x1, URZ ;  /* 0x000000010f0a7890 */ /* 0x000fe2000fffe0ff */
[----:B------:R-:W-:Y:S01]  /*0100*/  R2UR UR16, R9 ;  /* 0x00000000091072ca */ /* 0x000fe200000e0000 */
[----:B------:R-:W0:-:S12]  /*0110*/  S2R R3, SR_CgaCtaId ;  /* 0x0000000000037919 */ /* 0x000e180000008800 */
[----:B------:R-:W-:Y:S02]  /*0120*/  UISETP.GE.AND UP0, UPT, UR10, UR16, UPT ;  /* 0x000000100a00728c */ /* 0x000fe4000bf06270 */
[----:B------:R-:W-:Y:S02]  /*0130*/  UIADD3 UR4, UPT, UPT, UR10, -UR16, URZ ;  /* 0x800000100a047290 */ /* 0x000fe4000fffe0ff */
[----:B------:R-:W-:Y:S02]  /*0140*/  USHF.L.U32 UR12, UR16, 0x2, URZ ;  /* 0x00000002100c7899 */ /* 0x000fe400080006ff */
[----:B------:R-:W-:Y:S02]  /*0150*/  USEL UR4, UR4, URZ, UP0 ;  /* 0x000000ff04047287 */ /* 0x000fe40008000000 */
[----:B------:R-:W-:Y:S02]  /*0160*/  UISETP.GE.AND UP0, UPT, UR16, 0x1, UPT ;  /* 0x000000011000788c */ /* 0x000fe4000bf06270 */
[----:B------:R-:W-:Y:S01]  /*0170*/  UIADD3 UR11, UPT, UPT, -UR4, UR15, URZ ;  /* 0x0000000f040b7290 */ /* 0x000fe2000fffe1ff */
[----:B0-----:R-:W-:-:S04]  /*0180*/  LEA R0, R3, R0, 0x18 ;  /* 0x0000000003007211 */ /* 0x001fc800078ec0ff */
[-C--:B------:R-:W-:Y:S02]  /*0190*/  LEA R2, R5, R0.reuse, 0x2 ;  /* 0x0000000005027211 */ /* 0x080fe400078e10ff */
[----:B------:R-:W-:Y:S01]  /*01a0*/  LEA R0, R8, R0, 0x2 ;  /* 0x0000000008007211 */ /* 0x000fe200078e10ff */
[----:B--2---:R-:W-:-:S04]  /*01b0*/  @!P0 IMAD.U32 R3, R6, 0x10000, RZ ;  /* 0x0001000006038824 */ /* 0x004fc800078e00ff */
[----:B------:R-:W-:Y:S01]  /*01c0*/  VIADD R6, R0, UR12 ;  /* 0x0000000c00067c36 */ /* 0x000fe20008000000 */
[----:B------:R0:W-:Y:S01]  /*01d0*/  @!P0 STS [R2], R3 ;  /* 0x0000000302008388 */ /* 0x0001e20000000800 */
[----:B------:R-:W-:Y:S06]  /*01e0*/  BAR.SYNC.DEFER_BLOCKING 0x0 ;  /* 0x0000000000007b1d */ /* 0x000fec0000010000 */
[----:B------:R-:W-:Y:S05]  /*01f0*/  BRA.U !UP0, `(.L_x_57) ;  /* 0x0000000108e07547 */ /* 0x000fea000b800000 */
[----:B------:R-:W-:Y:S01]  /*0200*/  I2FP.F32.S32 R9, R8 ;  /* 0x0000000800097245 */ /* 0x000fe20000201400 */
[----:B0-----:R-:W-:Y:S01]  /*0210*/  IMAD.MOV.U32 R3, RZ, RZ, RZ ;  /* 0x000000ffff037224 */ /* 0x001fe200078e00ff */
[----:B------:R-:W-:Y:S01]  /*0220*/  IADD3 R8, PT, PT, R6, UR12, RZ ;  /* 0x0000000c06087c10 */ /* 0x000fe2000fffe0ff */
[----:B------:R-:W0:Y:S01]  /*0230*/  LDCU UR5, c[0x0][0x360] ;  /* 0x00006c00ff0577ac */ /* 0x000e220008000800 */
[----:B------:R-:W-:Y:S02]  /*0240*/  FSETP.GEU.AND P0, PT, |R9|, 1.175494350822287508e-38, PT ;  /* 0x008000000900780b */ /* 0x000fe40003f0e200 */
[----:B------:R-:W-:-:S11]  /*0250*/  LEA R8, R5, R8, 0x2 ;  /* 0x0000000805087211 */ /* 0x000fd600078e10ff */
[----:B------:R-:W-:-:S04]  /*0260*/  @!P0 FMUL R9, R9, 16777216 ;  /* 0x4b80000009098820 */ /* 0x000fc80000400000 */
[----:B------:R-:W1:Y:S02]  /*0270*/  MUFU.RSQ R7, R9 ;  /* 0x0000000900077308 */ /* 0x000e640000001400 */
[----:B01----:R-:W-:-:S07]  /*0280*/  @!P0 FMUL R7, R7, 4096 ;  /* 0x4580000007078820 */ /* 0x003fce0000400000 */
.L_x_64:
[----:B0-----:R-:W0:Y:S01]  /*0290*/  LDC R12, c[0x0][0x3b0] ;  /* 0x0000ec00ff0c7b82 */ /* 0x001e220000000800 */
[----:B------:R-:W-:Y:S01]  /*02a0*/  ISETP.GT.AND P0, PT, R3, UR11, PT ;  /* 0x0000000b03007c0c */ /* 0x000fe2000bf04270 */
[----:B------:R-:W-:Y:S01]  /*02b0*/  BSSY.RECONVERGENT B0, `(.L_x_58) ;  /* 0x000000d000007945 */ /* 0x000fe20003800200 */
[----:B------:R-:W-:Y:S02]  /*02c0*/  IMAD.MOV.U32 R9, RZ, RZ, RZ ;  /* 0x000000ffff097224 */ /* 0x000fe400078e00ff */
[----:B0-----:R-:W-:-:S13]  /*02d0*/  ISETP.GE.OR P1, PT, R5, R12, P0 ;  /* 0x0000000c0500720c */ /* 0x001fda0000726670 */
[----:B------:R-:W-:Y:S05]  /*02e0*/  @P1 BRA `(.L_x_59) ;  /* 0x0000000000241947 */ /* 0x000fea0003800000 */
[----:B------:R-:W0:Y:S01]  /*02f0*/  LDC.64 R10, c[0x0][0x388] ;  /* 0x0000e200ff0a7b82 */ /* 0x000e220000000a00 */
[----:B------:R-:W-:Y:S01]  /*0300*/  IADD3 R9, PT, PT, R3, UR4, RZ ;  /* 0x0000000403097c10 */ /* 0x000fe2000fffe0ff */
[----:B------:R-:W-:-:S04]  /*0310*/  IMAD R12, R12, UR14, R5 ;  /* 0x0000000e0c0c7c24 */ /* 0x000fc8000f8e0205 */
[----:B------:R-:W-:-:S04]  /*0320*/  IMAD R9, R4, R9, R12 ;  /* 0x0000000904097224 */ /* 0x000fc800078e020c */
[----:B0-----:R-:W-:Y:S02]  /*0330*/  IMAD.WIDE R10, R9, 0x2, R10 ;  /* 0x00000002090a7825 */ /* 0x001fe400078e020a */
[----:B------:R-:W0:Y:S04]  /*0340*/  LDS R9, [R2] ;  /* 0x0000000002097984 */ /* 0x000e280000000800 */
[----:B------:R-:W2:Y:S02]  /*0350*/  LDG.E.U16.CONSTANT R10, desc[UR8][R10.64] ;  /* 0x000000080a0a7981 */ /* 0x000ea4000c1e9500 */
[----:B--2---:R-:W-:-:S04]  /*0360*/  IMAD.U32 R12, R10, 0x10000, RZ ;  /* 0x000100000a0c7824 */ /* 0x004fc800078e00ff */
[----:B0-----:R-:W-:-:S07]  /*0370*/  FMUL R9, R9, R12 ;  /* 0x0000000c09097220 */ /* 0x001fce0000400000 */
.L_x_59:
[----:B------:R-:W-:Y:S05]  /*0380*/  BSYNC.RECONVERGENT B0 ;  /* 0x0000000000007941 */ /* 0x000fea0003800200 */
.L_x_58:
[----:B------:R0:W-:Y:S01]  /*0390*/  STS [R8], R9 ;  /* 0x0000000908007388 */ /* 0x0001e20000000800 */
[----:B------:R-:W-:Y:S01]  /*03a0*/  UISETP.GE.U32.AND UP0, UPT, UR5, 0x2, UPT ;  /* 0x000000020500788c */ /* 0x000fe2000bf06070 */
[----:B------:R-:W-:Y:S01]  /*03b0*/  BAR.SYNC.DEFER_BLOCKING 0x0 ;  /* 0x0000000000007b1d */ /* 0x000fe20000010000 */
[----:B------:R-:W-:-:S07]  /*03c0*/  ISETP.NE.AND P1, PT, R5, RZ, PT ;  /* 0x000000ff0500720c */ /* 0x000fce0003f25270 */
[----:B0-----:R-:W-:Y:S06]  /*03d0*/  BRA.U !UP0, `(.L_x_60) ;  /* 0x0000000108307547 */ /* 0x001fec000b800000 */
[----:B------:R-:W-:-:S07]  /*03e0*/  MOV R9, UR5 ;  /* 0x0000000500097c02 */ /* 0x000fce0008000f00 */
.L_x_61:
        /* <DEDUP_REMOVED lines=11> */
.L_x_60:
[----:B------:R-:W-:Y:S04]  /*04a0*/  BSSY.RECONVERGENT B0, `(.L_x_62) ;  /* 0x0000008000007945 */ /* 0x000fe80003800200 */
[----:B------:R-:W-:Y:S05]  /*04b0*/  @P1 BRA `(.L_x_63) ;  /* 0x0000000000181947 */ /* 0x000fea0003800000 */
[----:B------:R-:W0:Y:S01]  /*04c0*/  @!P0 LDS R10, [R6+UR12] ;  /* 0x0000000c060a8984 */ /* 0x000e220008000800 */
[----:B------:R-:W-:Y:S01]  /*04d0*/  IMAD R9, R3, 0x4, R0 ;  /* 0x0000000403097824 */ /* 0x000fe200078e0200 */
[----:B------:R-:W-:Y:S01]  /*04e0*/  @P0 MOV R12, 0xff7fffff ;  /* 0xff7fffff000c0802 */ /* 0x000fe20000000f00 */
[----:B0-----:R-:W-:-:S05]  /*04f0*/  @!P0 FMUL R10, R7, R10 ;  /* 0x0000000a070a8220 */ /* 0x001fca0000400000 */
[----:B------:R0:W-:Y:S04]  /*0500*/  @!P0 STS [R9], R10 ;  /* 0x0000000a09008388 */ /* 0x0001e80000000800 */
[----:B------:R0:W-:Y:S02]  /*0510*/  @P0 STS [R9], R12 ;  /* 0x0000000c09000388 */ /* 0x0001e40000000800 */
.L_x_63:
[----:B------:R-:W-:Y:S05]  /*0520*/  BSYNC.RECONVERGENT B0 ;  /* 0x0000000000007941 */ /* 0x000fea0003800200 */
.L_x_62:
[----:B------:R-:W1:Y:S01]  /*0530*/  LDCU UR16, c[0x0][0x3b4] ;  /* 0x00007680ff1077ac */ /* 0x000e620008000800 */
[----:B------:R-:W-:Y:S01]  /*0540*/  VIADD R3, R3, 0x1 ;  /* 0x0000000103037836 */ /* 0x000fe20000000000 */
[----:B------:R-:W-:Y:S04]  /*0550*/  BAR.SYNC.DEFER_BLOCKING 0x0 ;  /* 0x0000000000007b1d */ /* 0x000fe80000010000 */
[----:B-1----:R-:W-:-:S13]  /*0560*/  ISETP.NE.AND P0, PT, R3, UR16, PT ;  /* 0x0000001003007c0c */ /* 0x002fda000bf05270 */
[----:B------:R-:W-:Y:S05]  /*0570*/  @P0 BRA `(.L_x_64) ;  /* 0xfffffffc00440947 */ /* 0x000fea000383ffff */
.L_x_57:
[----:B------:R-:W-:Y:S01]  /*0580*/  BAR.SYNC.DEFER_BLOCKING 0x0 ;  /* 0x0000000000007b1d */ /* 0x000fe20000010000 */
[----:B------:R-:W-:-:S05]  /*0590*/  ISETP.NE.AND P0, PT, R5, RZ, PT ;  /* 0x000000ff0500720c */ /* 0x000fca0003f05270 */
[----:B------:R-:W-:Y:S08]  /*05a0*/  BSSY.RECONVERGENT B0, `(.L_x_65) ;  /* 0x000024e000007945 */ /* 0x000ff00003800200 */
[----:B------:R-:W-:Y:S05]  /*05b0*/  @P0 BRA `(.L_x_66) ;  /* 0x0000002400300947 */ /* 0x000fea0003800000 */
[----:B------:R-:W-:Y:S01]  /*05c0*/  UISETP.GE.AND UP0, UPT, UR16, 0x1, UPT ;  /* 0x000000011000788c */ /* 0x000fe2000bf06270 */
[----:B------:R-:W-:-:S08]  /*05d0*/  MOV R7, 0xff7fffff ;  /* 0xff7fffff00077802 */ /* 0x000fd00000000f00 */
[----:B------:R-:W-:Y:S05]  /*05e0*/  BRA.U !UP0, `(.L_x_67) ;  /* 0x00000009081c7547 */ /* 0x000fea000b800000 */
[----:B------:R-:W-:Y:S01]  /*05f0*/  UISETP.GE.U32.AND UP1, UPT, UR16, 0x10, UPT ;  /* 0x000000101000788c */ /* 0x000fe2000bf26070 */
[----:B0-----:R-:W-:Y:S01]  /*0600*/  HFMA2 R3, -RZ, RZ, 0, 0 ;  /* 0x00000000ff037431 */ /* 0x001fe200000001ff */
[----:B------:R-:W-:Y:S01]  /*0610*/  ULOP3.LUT UR13, UR16, 0xf, URZ, 0xc0, !UPT ;  /* 0x0000000f100d7892 */ /* 0x000fe2000f8ec0ff */
[----:B------:R-:W-:-:S03]  /*0620*/  IMAD.MOV.U32 R7, RZ, RZ, -0x800001 ;  /* 0xff7fffffff077424 */ /* 0x000fc600078e00ff */
[----:B------:R-:W-:-:S03]  /*0630*/  UISETP.NE.AND UP0, UPT, UR13, URZ, UPT ;  /* 0x000000ff0d00728c */ /* 0x000fc6000bf05270 */
[----:B------:R-:W-:Y:S08]  /*0640*/  BRA.U !UP1, `(.L_x_68) ;  /* 0x0000000109fc7547 */ /* 0x000ff0000b800000 */
[----:B------:R-:W0:Y:S01]  /*0650*/  S2UR UR6, SR_CgaCtaId ;  /* 0x00000000000679c3 */ /* 0x000e220000008800 */
[----:B------:R-:W1:Y:S01]  /*0660*/  LDCU UR7, c[0x0][0x3b0] ;  /* 0x00007600ff0777ac */ /* 0x000e620008000800 */
[----:B------:R-:W-:Y:S01]  /*0670*/  MOV R7, 0xff7fffff ;  /* 0xff7fffff00077802 */ /* 0x000fe20000000f00 */
[----:B------:R-:W-:Y:S02]  /*0680*/  UMOV UR5, 0x400 ;  /* 0x0000040000057882 */ /* 0x000fe40000000000 */
[----:B0-----:R-:W-:Y:S02]  /*0690*/  ULEA UR5, UR6, UR5, 0x18 ;  /* 0x0000000506057291 */ /* 0x001fe4000f8ec0ff */
[----:B------:R-:W-:Y:S02]  /*06a0*/  ULOP3.LUT UR6, UR16, 0x7ffffff0, URZ, 0xc0, !UPT ;  /* 0x7ffffff010067892 */ /* 0x000fe4000f8ec0ff */
[----:B-1----:R-:W-:Y:S02]  /*06b0*/  ULEA UR5, UR7, UR5, 0x2 ;  /* 0x0000000507057291 */ /* 0x002fe4000f8e10ff */
[----:B------:R-:W-:-:S02]  /*06c0*/  UIADD3 UR7, UPT, UPT, -UR6, URZ, URZ ;  /* 0x000000ff06077290 */ /* 0x000fc4000fffe1ff */
[----:B------:R-:W-:Y:S02]  /*06d0*/  IMAD.U32 R3, RZ, RZ, UR6 ;  /* 0x00000006ff037e24 */ /* 0x000fe4000f8e00ff */
[----:B------:R-:W-:-:S05]  /*06e0*/  IMAD.U32 R0, RZ, RZ, UR5 ;  /* 0x00000005ff007e24 */ /* 0x000fca000f8e00ff */
[----:B------:R-:W-:-:S07]  /*06f0*/  IADD3 R2, PT, PT, R0, 0x20, RZ ;  /* 0x0000002000027810 */ /* 0x000fce0007ffe0ff */
.L_x_69:
        /* <DEDUP_REMOVED lines=39> */
[----:B------:R-:W-:Y:S01]  /*0970*/  FSEL R7, R16, R7, P0 ;  /* 0x0000000710077208 */ /* 0x000fe20000000000 */
[----:B---3--:R-:W-:-:S03]  /*0980*/  VIADD R2, R2, 0x40 ;  /* 0x0000004002027836 */ /* 0x008fc60000000000 */
        /* <DEDUP_REMOVED lines=11> */
.L_x_68:
        /* <DEDUP_REMOVED lines=32> */
.L_x_70:
[----:B------:R-:W-:Y:S05]  /*0c40*/  BRA.U !UP1, `(.L_x_67) ;  /* 0x0000000109847547 */ /* 0x000fea000b800000 */
[----:B------:R-:W-:Y:S02]  /*0c50*/  UISETP.GE.U32.AND UP0, UPT, UR6, 0x4, UPT ;  /* 0x000000040600788c */ /* 0x000fe4000bf06070 */
[----:B------:R-:W-:-:S04]  /*0c60*/  ULOP3.LUT UR5, UR5, 0x3, URZ, 0xc0, !UPT ;  /* 0x0000000305057892 */ /* 0x000fc8000f8ec0ff */
[----:B------:R-:W-:-:S03]  /*0c70*/  UISETP.NE.AND UP1, UPT, UR5, URZ, UPT ;  /* 0x000000ff0500728c */ /* 0x000fc6000bf25270 */
[----:B------:R-:W-:Y:S08]  /*0c80*/  BRA.U !UP0, `(.L_x_71) ;  /* 0x0000000108387547 */ /* 0x000ff0000b800000 */
[C---:B------:R-:W-:Y:S01]  /*0c90*/  LEA R2, R3.reuse, R0, 0x2 ;  /* 0x0000000003027211 */ /* 0x040fe200078e10ff */
[----:B------:R-:W-:-:S04]  /*0ca0*/  VIADD R3, R3, 0x4 ;  /* 0x0000000403037836 */ /* 0x000fc80000000000 */
        /* <DEDUP_REMOVED lines=12> */
.L_x_71:
[----:B------:R-:W-:Y:S05]  /*0d70*/  BRA.U !UP1, `(.L_x_67) ;  /* 0x0000000109387547 */ /* 0x000fea000b800000 */
[----:B------:R-:W0:Y:S01]  /*0d80*/  S2R R9, SR_CgaCtaId ;  /* 0x0000000000097919 */ /* 0x000e220000008800 */
[----:B------:R-:W1:Y:S01]  /*0d90*/  LDCU UR6, c[0x0][0x3b0] ;  /* 0x00007600ff0677ac */ /* 0x000e620008000800 */
[----:B------:R-:W-:Y:S01]  /*0da0*/  MOV R2, 0x400 ;  /* 0x0000040000027802 */ /* 0x000fe20000000f00 */
[----:B------:R-:W-:-:S03]  /*0db0*/  UIADD3 UR5, UPT, UPT, -UR5, URZ, URZ ;  /* 0x000000ff05057290 */ /* 0x000fc6000fffe1ff */
[----:B0-----:R-:W-:Y:S02]  /*0dc0*/  LEA R9, R9, R2, 0x18 ;  /* 0x0000000209097211 */ /* 0x001fe400078ec0ff */
[----:B-1----:R-:W-:-:S05]  /*0dd0*/  IADD3 R2, PT, PT, R3, UR6, RZ ;  /* 0x0000000603027c10 */ /* 0x002fca000fffe0ff */
[----:B------:R-:W-:-:S07]  /*0de0*/  IMAD.U32 R2, R2, 0x4, R9 ;  /* 0x0000000402027824 */ /* 0x000fce00078e0009 */
.L_x_72:
[----:B------:R0:W1:Y:S01]  /*0df0*/  LDS R8, [R2] ;  /* 0x0000000002087984 */ /* 0x0000620000000800 */
[----:B------:R-:W-:-:S04]  /*0e00*/  UIADD3 UR5, UPT, UPT, UR5, 0x1, URZ ;  /* 0x0000000105057890 */ /* 0x000fc8000fffe0ff */
[----:B------:R-:W-:Y:S01]  /*0e10*/  UISETP.NE.AND UP0, UPT, UR5, URZ, UPT ;  /* 0x000000ff0500728c */ /* 0x000fe2000bf05270 */
[----:B0-----:R-:W-:Y:S02]  /*0e20*/  IADD3 R2, PT, PT, R2, 0x4, RZ ;  /* 0x0000000402027810 */ /* 0x001fe40007ffe0ff */
[----:B-1----:R-:W-:-:S04]  /*0e30*/  FSETP.GT.AND P0, PT, R8, R7, PT ;  /* 0x000000070800720b */ /* 0x002fc80003f04000 */
[----:B------:R-:W-:Y:S02]  /*0e40*/  FSEL R7, R8, R7, P0 ;  /* 0x0000000708077208 */ /* 0x000fe40000000000 */
[----:B------:R-:W-:Y:S07]  /*0e50*/  BRA.U UP0, `(.L_x_72) ;  /* 0xfffffffd00e47547 */ /* 0x000fee000b83ffff */
.L_x_67:
[----:B0-----:R-:W0:Y:S01]  /*0e60*/  LDC R2, c[0x0][0x3b4] ;  /* 0x0000ed00ff027b82 */ /* 0x001e220000000800 */
[----:B------:R-:W-:Y:S01]  /*0e70*/  IMAD.MOV.U32 R3, RZ, RZ, RZ ;  /* 0x000000ffff037224 */ /* 0x000fe200078e00ff */
[----:B0-----:R-:W-:-:S13]  /*0e80*/  ISETP.GE.AND P0, PT, R2, 0x1, PT ;  /* 0x000000010200780c */ /* 0x001fda0003f06270 */
[----:B------:R-:W-:Y:S05]  /*0e90*/  @!P0 BRA `(.L_x_73) ;  /* 0x0000000400e48947 */ /* 0x000fea0003800000 */
[C---:B------:R-:W-:Y:S01]  /*0ea0*/  ISETP.GE.U32.AND P2, PT, R2.reuse, 0x4, PT ;  /* 0x000000040200780c */ /* 0x040fe20003f46070 */
[----:B------:R-:W-:Y:S01]  /*0eb0*/  IMAD.MOV.U32 R9, RZ, RZ, RZ ;  /* 0x000000ffff097224 */ /* 0x000fe200078e00ff */
[----:B------:R-:W-:Y:S02]  /*0ec0*/  LOP3.LUT R16, R2, 0x3, RZ, 0xc0, !PT ;  /* 0x0000000302107812 */ /* 0x000fe400078ec0ff */
[----:B------:R-:W-:Y:S02]  /*0ed0*/  MOV R3, RZ ;  /* 0x000000ff00037202 */ /* 0x000fe40000000f00 */
[----:B------:R-:W-:-:S07]  /*0ee0*/  ISETP.NE.AND P1, PT, R16, RZ, PT ;  /* 0x000000ff1000720c */ /* 0x000fce0003f25270 */
[----:B------:R-:W-:Y:S06]  /*0ef0*/  @!P2 BRA `(.L_x_74) ;  /* 0x000000040000a947 */ /* 0x000fec0003800000 */
[----:B------:R-:W0:Y:S01]  /*0f00*/  S2UR UR6, SR_CgaCtaId ;  /* 0x00000000000679c3 */ /* 0x000e220000008800 */
[----:B------:R-:W1:Y:S01]  /*0f10*/  LDCU UR7, c[0x0][0x3b0] ;  /* 0x00007600ff0777ac */ /* 0x000e620008000800 */
[----:B------:R-:W-:Y:S01]  /*0f20*/  LOP3.LUT R9, R2, 0x7ffffffc, RZ, 0xc0, !PT ;  /* 0x7ffffffc02097812 */ /* 0x000fe200078ec0ff */
[----:B------:R-:W-:Y:S01]  /*0f30*/  IMAD.MOV.U32 R3, RZ, RZ, RZ ;  /* 0x000000ffff037224 */ /* 0x000fe200078e00ff */
[----:B------:R-:W-:Y:S02]  /*0f40*/  UMOV UR5, 0x400 ;  /* 0x0000040000057882 */ /* 0x000fe40000000000 */
[----:B------:R-:W-:Y:S01]  /*0f50*/  IADD3 R10, PT, PT, -R9, RZ, RZ ;  /* 0x000000ff090a7210 */ /* 0x000fe20007ffe1ff */
[----:B0-----:R-:W-:-:S04]  /*0f60*/  ULEA UR5, UR6, UR5, 0x18 ;  /* 0x0000000506057291 */ /* 0x001fc8000f8ec0ff */
[----:B-1----:R-:W-:-:S06]  /*0f70*/  ULEA UR5, UR7, UR5, 0x2 ;  /* 0x0000000507057291 */ /* 0x002fcc000f8e10ff */
[----:B------:R-:W-:-:S05]  /*0f80*/  MOV R0, UR5 ;  /* 0x0000000500007c02 */ /* 0x000fca0008000f00 */
[----:B------:R-:W-:-:S07]  /*0f90*/  VIADD R8, R0, 0xc ;  /* 0x0000000c00087836 */ /* 0x000fce0000000000 */
.L_x_75:
[----:B------:R-:W0:Y:S01]  /*0fa0*/  LDS R12, [R8+-0xc] ;  /* 0xfffff400080c7984 */ /* 0x000e220000000800 */
[----:B------:R-:W-:Y:S01]  /*0fb0*/  HFMA2 R11, -RZ, RZ, 0.96630859375, -0.0022525787353515625 ;  /* 0x3bbb989dff0b7431 */ /* 0x000fe200000001ff */
[----:B------:R-:W-:-:S04]  /*0fc0*/  IADD3 R10, PT, PT, R10, 0x4, RZ ;  /* 0x000000040a0a7810 */ /* 0x000fc80007ffe0ff */
[----:B------:R-:W-:Y:S01]  /*0fd0*/  ISETP.NE.AND P2, PT, R10, RZ, PT ;  /* 0x000000ff0a00720c */ /* 0x000fe20003f45270 */
[----:B0-----:R-:W-:Y:S01]  /*0fe0*/  FADD R14, R12, -R7 ;  /* 0x800000070c0e7221 */ /* 0x001fe20000000000 */
[----:B------:R-:W-:-:S03]  /*0ff0*/  IMAD.MOV.U32 R12, RZ, RZ, 0x437c0000 ;  /* 0x437c0000ff0c7424 */ /* 0x000fc600078e00ff */
[----:B------:R-:W-:-:S04]  /*1000*/  FFMA.SAT R13, R14, R11, 0.5 ;  /* 0x3f0000000e0d7423 */ /* 0x000fc8000000200b */
[----:B------:R-:W-:-:S04]  /*1010*/  FFMA.RM R13, R13, R12, 12582913 ;  /* 0x4b4000010d0d7423 */ /* 0x000fc8000000400c */
[C---:B------:R-:W-:Y:S01]  /*1020*/  FADD R15, R13.reuse, -12583039 ;  /* 0xcb40007f0d0f7421 */ /* 0x040fe20000000000 */
[----:B------:R-:W-:-:S03]  /*1030*/  SHF.L.U32 R13, R13, 0x17, RZ ;  /* 0x000000170d0d7819 */ /* 0x000fc600000006ff */
[----:B------:R-:W-:-:S04]  /*1040*/  FFMA R15, R14, 1.4426950216293334961, -R15 ;  /* 0x3fb8aa3b0e0f7823 */ /* 0x000fc8000000080f */
[----:B------:R-:W-:-:S04]  /*1050*/  FFMA R15, R14, 1.925963033500011079e-08, R15 ;  /* 0x32a570600e0f7823 */ /* 0x000fc8000000000f */
[----:B------:R-:W0:Y:S02]  /*1060*/  MUFU.EX2 R14, R15 ;  /* 0x0000000f000e7308 */ /* 0x000e240000000800 */
[----:B0-----:R-:W-:-:S05]  /*1070*/  FMUL R13, R13, R14 ;  /* 0x0000000e0d0d7220 */ /* 0x001fca0000400000 */
        /* <DEDUP_REMOVED lines=23> */
[----:B------:R-:W0:Y:S02]  /*11f0*/  LDS R14, [R8] ;  /* 0x00000000080e7984 */ /* 0x000e240000000800 */
        /* <DEDUP_REMOVED lines=8> */
[----:B0-----:R-:W-:Y:S01]  /*1280*/  FMUL R11, R11, R12 ;  /* 0x0000000c0b0b7220 */ /* 0x001fe20000400000 */
[----:B------:R-:W-:-:S04]  /*1290*/  FADD R12, R13, R3 ;  /* 0x000000030d0c7221 */ /* 0x000fc80000000000 */
[----:B------:R-:W-:Y:S01]  /*12a0*/  FADD R12, R12, R15 ;  /* 0x0000000f0c0c7221 */ /* 0x000fe20000000000 */
[----:B------:R0:W-:Y:S03]  /*12b0*/  STS [R8+UR12], R11 ;  /* 0x0000000b08007988 */ /* 0x0001e6000800080c */
[----:B------:R-:W-:-:S04]  /*12c0*/  FADD R12, R12, R17 ;  /* 0x000000110c0c7221 */ /* 0x000fc80000000000 */
[----:B------:R-:W-:Y:S01]  /*12d0*/  FADD R3, R12, R11 ;  /* 0x0000000b0c037221 */ /* 0x000fe20000000000 */
[----:B0-----:R-:W-:Y:S01]  /*12e0*/  VIADD R8, R8, 0x10 ;  /* 0x0000001008087836 */ /* 0x001fe20000000000 */
[----:B------:R-:W-:Y:S06]  /*12f0*/  @P2 BRA `(.L_x_75) ;  /* 0xfffffffc00282947 */ /* 0x000fec000383ffff */
.L_x_74:
[----:B------:R-:W-:Y:S05]  /*1300*/  @!P1 BRA `(.L_x_73) ;  /* 0x0000000000c89947 */ /* 0x000fea0003800000 */
[----:B------:R-:W-:Y:S02]  /*1310*/  ISETP.NE.AND P1, PT, R16, 0x1, PT ;  /* 0x000000011000780c */ /* 0x000fe40003f25270 */
[----:B------:R-:W-:-:S04]  /*1320*/  LOP3.LUT R8, R2, 0x1, RZ, 0xc0, !PT ;  /* 0x0000000102087812 */ /* 0x000fc800078ec0ff */
[----:B------:R-:W-:-:S07]  /*1330*/  ISETP.NE.U32.AND P2, PT, R8, 0x1, PT ;  /* 0x000000010800780c */ /* 0x000fce0003f45070 */
[----:B------:R-:W-:Y:S06]  /*1340*/  @!P1 BRA `(.L_x_76) ;  /* 0x0000000000749947 */ /* 0x000fec0003800000 */
[C---:B------:R-:W-:Y:S01]  /*1350*/  LEA R8, R9.reuse, R0, 0x2 ;  /* 0x0000000009087211 */ /* 0x040fe200078e10ff */
[----:B------:R-:W-:Y:S01]  /*1360*/  IMAD.MOV.U32 R12, RZ, RZ, 0x3bbb989d ;  /* 0x3bbb989dff0c7424 */ /* 0x000fe200078e00ff */
[----:B------:R-:W-:Y:S02]  /*1370*/  MOV R14, 0x437c0000 ;  /* 0x437c0000000e7802 */ /* 0x000fe40000000f00 */
[C---:B------:R-:W-:Y:S01]  /*1380*/  LEA R15, R9.reuse, R6, 0x2 ;  /* 0x00000006090f7211 */ /* 0x040fe200078e10ff */
[----:B------:R-:W0:Y:S01]  /*1390*/  LDS R10, [R8] ;  /* 0x00000000080a7984 */ /* 0x000e220000000800 */
[----:B------:R-:W-:Y:S01]  /*13a0*/  IADD3 R9, PT, PT, R9, 0x2, RZ ;  /* 0x0000000209097810 */ /* 0x000fe20007ffe0ff */
        /* <DEDUP_REMOVED lines=22> */
[----:B------:R0:W-:Y:S06]  /*1510*/  STS [R15+0x4], R12 ;  /* 0x0000040c0f007388 */ /* 0x0001ec0000000800 */
.L_x_76:
[----:B------:R-:W-:Y:S05]  /*1520*/  @P2 BRA `(.L_x_73) ;  /* 0x0000000000402947 */ /* 0x000fea0003800000 */
[C---:B------:R-:W-:Y:S02]  /*1530*/  IMAD R0, R9.reuse, 0x4, R0 ;  /* 0x0000000409007824 */ /* 0x040fe400078e0200 */
[----:B------:R-:W-:Y:S02]  /*1540*/  HFMA2 R8, -RZ, RZ, 0.96630859375, -0.0022525787353515625 ;  /* 0x3bbb989dff087431 */ /* 0x000fe400000001ff */
[----:B------:R-:W-:Y:S02]  /*1550*/  IMAD.MOV.U32 R11, RZ, RZ, 0x437c0000 ;  /* 0x437c0000ff0b7424 */ /* 0x000fe400078e00ff */
[----:B------:R-:W-:Y:S01]  /*1560*/  IMAD R9, R9, 0x4, R6 ;  /* 0x0000000409097824 */ /* 0x000fe200078e0206 */
[----:B------:R-:W1:Y:S02]  /*1570*/  LDS R0, [R0] ;  /* 0x0000000000007984 */ /* 0x000e640000000800 */
[----:B-1----:R-:W-:-:S04]  /*1580*/  FADD R7, R0, -R7 ;  /* 0x8000000700077221 */ /* 0x002fc80000000000 */
[----:B------:R-:W-:-:S04]  /*1590*/  FFMA.SAT R8, R7, R8, 0.5 ;  /* 0x3f00000007087423 */ /* 0x000fc80000002008 */
[----:B------:R-:W-:-:S04]  /*15a0*/  FFMA.RM R8, R8, R11, 12582913 ;  /* 0x4b40000108087423 */ /* 0x000fc8000000400b */
        /* <DEDUP_REMOVED lines=8> */
.L_x_73:
[----:B------:R-:W-:Y:S05]  /*1630*/  @!P0 BRA `(.L_x_66) ;  /* 0x0000001400108947 */ /* 0x000fea0003800000 */
[----:B------:R-:W2:Y:S01]  /*1640*/  LDCU UR5, c[0x0][0x3a8] ;  /* 0x00007500ff0577ac */ /* 0x000ea20008000800 */
[C---:B------:R-:W-:Y:S02]  /*1650*/  ISETP.GE.U32.AND P0, PT, R2.reuse, 0x8, PT ;  /* 0x000000080200780c */ /* 0x040fe40003f06070 */
[----:B------:R-:W-:Y:S02]  /*1660*/  LOP3.LUT R22, R2, 0x7, RZ, 0xc0, !PT ;  /* 0x0000000702167812 */ /* 0x000fe400078ec0ff */
[----:B------:R-:W-:Y:S01]  /*1670*/  MOV R7, RZ ;  /* 0x000000ff00077202 */ /* 0x000fe20000000f00 */
[----:B--2---:R-:W-:-:S06]  /*1680*/  UIMAD UR5, UR14, UR5, UR15 ;  /* 0x000000050e0572a4 */ /* 0x004fcc000f8e020f */
[----:B-1----:R-:W-:Y:S02]  /*1690*/  IMAD R8, R2, UR5, RZ ;  /* 0x0000000502087c24 */ /* 0x002fe4000f8e02ff */
[----:B------:R-:W-:Y:S05]  /*16a0*/  @!P0 BRA `(.L_x_77) ;  /* 0x00000008008c8947 */ /* 0x000fea0003800000 */
[----:B------:R-:W1:Y:S01]  /*16b0*/  S2UR UR7, SR_CgaCtaId ;  /* 0x00000000000779c3 */ /* 0x000e620000008800 */
[----:B------:R-:W2:Y:S01]  /*16c0*/  LDCU UR5, c[0x0][0x3b0] ;  /* 0x00007600ff0577ac */ /* 0x000ea20008000800 */
[----:B------:R-:W-:Y:S01]  /*16d0*/  LOP3.LUT R7, R2, 0x7ffffff8, RZ, 0xc0, !PT ;  /* 0x7ffffff802077812 */ /* 0x000fe200078ec0ff */
[----:B------:R-:W-:Y:S01]  /*16e0*/  IMAD.MOV.U32 R21, RZ, RZ, R8 ;  /* 0x000000ffff157224 */ /* 0x000fe200078e0008 */
[----:B------:R-:W-:Y:S02]  /*16f0*/  UMOV UR6, 0x400 ;  /* 0x0000040000067882 */ /* 0x000fe40000000000 */
[----:B------:R-:W-:Y:S02]  /*1700*/  IADD3 R20, PT, PT, -R7, RZ, RZ ;  /* 0x000000ff07147210 */ /* 0x000fe40007ffe1ff */
[----:B0-----:R-:W0:Y:S01]  /*1710*/  LDC.64 R14, c[0x0][0x3a0] ;  /* 0x0000e800ff0e7b82 */ /* 0x001e220000000a00 */
[----:B--2---:R-:W-:Y:S02]  /*1720*/  ULEA UR5, UR5, UR12, 0x2 ;  /* 0x0000000c05057291 */ /* 0x004fe4000f8e10ff */
[----:B-1----:R-:W-:-:S04]  /*1730*/  ULEA UR6, UR7, UR6, 0x18 ;  /* 0x0000000607067291 */ /* 0x002fc8000f8ec0ff */
[----:B------:R-:W-:-:S06]  /*1740*/  UIADD3 UR5, UPT, UPT, UR5, 0x10, UR6 ;  /* 0x0000001005057890 */ /* 0x000fcc000fffe006 */
[----:B------:R-:W-:-:S07]  /*1750*/  IMAD.U32 R18, RZ, RZ, UR5 ;  /* 0x00000005ff127e24 */ /* 0x000fce000f8e00ff */
.L_x_94:
[----:B------:R-:W1:Y:S01]  /*1760*/  LDS R0, [R18+-0x10] ;  /* 0xfffff00012007984 */ /* 0x000e620000000800 */
[----:B------:R-:W2:Y:S01]  /*1770*/  MUFU.RCP R2, R3 ;  /* 0x0000000300027308 */ /* 0x000ea20000001000 */
[----:B------:R-:W-:Y:S01]  /*1780*/  BSSY.RECONVERGENT B3, `(.L_x_78) ;  /* 0x000000b000037945 */ /* 0x000fe20003800200 */
[----:B0-----:R-:W-:-:S04]  /*1790*/  IMAD.WIDE R12, R21, 0x2, R14 ;  /* 0x00000002150c7825 */ /* 0x001fc800078e020e */
[----:B--2---:R-:W-:-:S04]  /*17a0*/  FFMA R9, R2, -R3, 1 ;  /* 0x3f80000002097423 */ /* 0x004fc80000000803 */
[----:B------:R-:W-:Y:S01]  /*17b0*/  FFMA R9, R2, R9, R2 ;  /* 0x0000000902097223 */ /* 0x000fe20000000002 */
[----:B-1----:R-:W0:Y:S03]  /*17c0*/  FCHK P0, R0, R3 ;  /* 0x0000000300007302 */ /* 0x002e260000000000 */
[----:B------:R-:W-:-:S04]  /*17d0*/  FFMA R2, R0, R9, RZ ;  /* 0x0000000900027223 */ /* 0x000fc800000000ff */
[----:B------:R-:W-:-:S04]  /*17e0*/  FFMA R10, R2, -R3, R0 ;  /* 0x80000003020a7223 */ /* 0x000fc80000000000 */
[----:B------:R-:W-:Y:S01]  /*17f0*/  FFMA R9, R9, R10, R2 ;  /* 0x0000000a09097223 */ /* 0x000fe20000000002 */
[----:B0-----:R-:W-:Y:S06]  /*1800*/  @!P0 BRA `(.L_x_79) ;  /* 0x0000000000088947 */ /* 0x001fec0003800000 */
[----:B------:R-:W-:-:S07]  /*1810*/  MOV R2, 0x1830 ;  /* 0x0000183000027802 */ /* 0x000fce0000000f00 */
[----:B------:R-:W-:Y:S05]  /*1820*/  CALL.REL.NOINC `($__internal_1_$__cuda_sm3x_div_rn_noftz_f32_slowpath) ;  /* 0x0000002000187944 */ /* 0x000fea0003c00000 */
.L_x_79:
[----:B------:R-:W-:Y:S05]  /*1830*/  BSYNC.RECONVERGENT B3 ;  /* 0x0000000000037941 */ /* 0x000fea0003800200 */
.L_x_78:
[----:B------:R-:W0:Y:S01]  /*1840*/  LDS R17, [R18+-0xc] ;  /* 0xfffff40012117984 */ /* 0x000e220000000800 */
[----:B------:R-:W1:Y:S01]  /*1850*/  MUFU.RCP R2, R3 ;  /* 0x0000000300027308 */ /* 0x000e620000001000 */
[----:B------:R-:W-:Y:S01]  /*1860*/  F2FP.BF16.F32.PACK_AB R0, RZ, R9 ;  /* 0x00000009ff00723e */ /* 0x000fe200000010ff */
[----:B------:R-:W-:Y:S01]  /*1870*/  BSSY.RECONVERGENT B3, `(.L_x_80) ;  /* 0x000000f000037945 */ /* 0x000fe20003800200 */
[----:B------:R2:W-:Y:S02]  /*1880*/  STS [R18+-0x10], R9 ;  /* 0xfffff00912007388 */ /* 0x0005e40000000800 */
[----:B------:R-:W-:-:S05]  /*1890*/  PRMT R10, R0, 0x7610, R10 ;  /* 0x00007610000a7816 */ /* 0x000fca000000000a */
[----:B------:R2:W-:Y:S01]  /*18a0*/  STG.E.U16 desc[UR8][R12.64], R10 ;  /* 0x0000000a0c007986 */ /* 0x0005e2000c101508 */
        /* <DEDUP_REMOVED lines=9> */
[----:B------:R-:W-:Y:S05]  /*1940*/  CALL.REL.NOINC `($__internal_1_$__cuda_sm3x_div_rn_noftz_f32_slowpath) ;  /* 0x0000001c00d07944 */ /* 0x000fea0003c00000 */
[----:B------:R-:W-:-:S07]  /*1950*/  IMAD.MOV.U32 R11, RZ, RZ, R9 ;  /* 0x000000ffff0b7224 */ /* 0x000fce00078e0009 */
.L_x_81:
[----:B------:R-:W-:Y:S05]  /*1960*/  BSYNC.RECONVERGENT B3 ;  /* 0x0000000000037941 */ /* 0x000fea0003800200 */
.L_x_80:
        /* <DEDUP_REMOVED lines=17> */
.L_x_83:
[----:B------:R-:W-:Y:S05]  /*1a80*/  BSYNC.RECONVERGENT B3 ;  /* 0x0000000000037941 */ /* 0x000fea0003800200 */
.L_x_82:
        /* <DEDUP_REMOVED lines=16> */
[----:B------:R-:W-:Y:S05]  /*1b90*/  CALL.REL.NOINC `($__internal_1_$__cuda_sm3x_div_rn_noftz_f32_slowpath) ;  /* 0x0000001c003c7944 */ /* 0x000fea0003c00000 */
[----:B------:R-:W-:-:S07]  /*1ba0*/  MOV R11, R9 ;  /* 0x00000009000b7202 */ /* 0x000fce0000000f00 */
.L_x_85:
[----:B------:R-:W-:Y:S05]  /*1bb0*/  BSYNC.RECONVERGENT B3 ;  /* 0x0000000000037941 */ /* 0x000fea0003800200 */
.L_x_84:
[----:B------:R-:W0:Y:S01]  /*1bc0*/  LDS R17, [R18] ;  /* 0x0000000012117984 */ /* 0x000e220000000800 */
        /* <DEDUP_REMOVED lines=16> */
.L_x_87:
[----:B------:R-:W-:Y:S05]  /*1cd0*/  BSYNC.RECONVERGENT B3 ;  /* 0x0000000000037941 */ /* 0x000fea0003800200 */
.L_x_86:
[----:B------:R-:W0:Y:S01]  /*1ce0*/  LDS R17, [R18+0x4] ;  /* 0x0000040012117984 */ /* 0x000e220000000800 */
[----:B------:R-:W1:Y:S01]  /*1cf0*/  MUFU.RCP R2, R3 ;  /* 0x0000000300027308 */ /* 0x000e620000001000 */
[----:B------:R-:W-:Y:S01]  /*1d00*/  F2FP.BF16.F32.PACK_AB R0, RZ, R9 ;  /* 0x00000009ff00723e */ /* 0x000fe200000010ff */
[----:B------:R-:W-:Y:S01]  /*1d10*/  BSSY.RECONVERGENT B3, `(.L_x_88) ;  /* 0x000000f000037945 */ /* 0x000fe20003800200 */
[----:B------:R2:W-:Y:S02]  /*1d20*/  STS [R18], R9 ;  /* 0x0000000912007388 */ /* 0x0005e40000000800 */
        /* <DEDUP_REMOVED lines=13> */
.L_x_89:
[----:B------:R-:W-:Y:S05]  /*1e00*/  BSYNC.RECONVERGENT B3 ;  /* 0x0000000000037941 */ /* 0x000fea0003800200 */
.L_x_88:
[----:B------:R-:W0:Y:S01]  /*1e10*/  LDS R17, [R18+0x8] ;  /* 0x0000080012117984 */ /* 0x000e220000000800 */
[----:B------:R-:W1:Y:S01]  /*1e20*/  MUFU.RCP R2, R3 ;  /* 0x0000000300027308 */ /* 0x000e620000001000 */
[----:B------:R-:W-:Y:S01]  /*1e30*/  F2FP.BF16.F32.PACK_AB R0, RZ, R11 ;  /* 0x0000000bff00723e */ /* 0x000fe200000010ff */
[----:B------:R-:W-:Y:S01]  /*1e40*/  BSSY.RECONVERGENT B3, `(.L_x_90) ;  /* 0x000000e000037945 */ /* 0x000fe20003800200 */
[----:B------:R2:W-:Y:S02]  /*1e50*/  STS [R18+0x4], R11 ;  /* 0x0000040b12007388 */ /* 0x0005e40000000800 */
        /* <DEDUP_REMOVED lines=12> */
.L_x_91:
[----:B------:R-:W-:Y:S05]  /*1f20*/  BSYNC.RECONVERGENT B3 ;  /* 0x0000000000037941 */ /* 0x000fea0003800200 */
.L_x_90:
        /* <DEDUP_REMOVED lines=18> */
.L_x_93:
[----:B------:R-:W-:Y:S05]  /*2050*/  BSYNC.RECONVERGENT B3 ;  /* 0x0000000000037941 */ /* 0x000fea0003800200 */
.L_x_92:
[----:B------:R-:W-:Y:S01]  /*2060*/  F2FP.BF16.F32.PACK_AB R0, RZ, R11 ;  /* 0x0000000bff00723e */ /* 0x000fe200000010ff */
[----:B------:R-:W-:Y:S01]  /*2070*/  VIADD R20, R20, 0x8 ;  /* 0x0000000814147836 */ /* 0x000fe20000000000 */
[----:B------:R0:W-:Y:S01]  /*2080*/  STS [R18+0xc], R11 ;  /* 0x00000c0b12007388 */ /* 0x0001e20000000800 */
[----:B------:R-:W-:-:S03]  /*2090*/  IADD3 R21, PT, PT, R21, 0x8, RZ ;  /* 0x0000000815157810 */ /* 0x000fc60007ffe0ff */
[----:B------:R1:W-:Y:S01]  /*20a0*/  STG.E.U16 desc[UR8][R12.64+0xe], R0 ;  /* 0x00000e000c007986 */ /* 0x0003e2000c101508 */
[----:B------:R-:W-:Y:S01]  /*20b0*/  ISETP.NE.AND P0, PT, R20, RZ, PT ;  /* 0x000000ff1400720c */ /* 0x000fe20003f05270 */
[----:B0-----:R-:W-:-:S12]  /*20c0*/  VIADD R18, R18, 0x20 ;  /* 0x0000002012127836 */ /* 0x001fd80000000000 */
[----:B-1----:R-:W-:Y:S05]  /*20d0*/  @P0 BRA `(.L_x_94) ;  /* 0xfffffff400a00947 */ /* 0x002fea000383ffff */
.L_x_77:
[----:B------:R-:W-:-:S13]  /*20e0*/  ISETP.NE.AND P0, PT, R22, RZ, PT ;  /* 0x000000ff1600720c */ /* 0x000fda0003f05270 */
[----:B------:R-:W-:Y:S05]  /*20f0*/  @!P0 BRA `(.L_x_66) ;  /* 0x0000000800608947 */ /* 0x000fea0003800000 */
[----:B0-----:R-:W0:Y:S01]  /*2100*/  LDC R15, c[0x0][0x3b4] ;  /* 0x0000ed00ff0f7b82 */ /* 0x001e220000000800 */
[----:B------:R-:W-:Y:S02]  /*2110*/  ISETP.GE.U32.AND P0, PT, R22, 0x4, PT ;  /* 0x000000041600780c */ /* 0x000fe40003f06070 */
[----:B0-----:R-:W-:-:S11]  /*2120*/  LOP3.LUT R15, R15, 0x3, RZ, 0xc0, !PT ;  /* 0x000000030f0f7812 */ /* 0x001fd600078ec0ff */
[----:B------:R-:W-:Y:S05]  /*2130*/  @!P0 BRA `(.L_x_95) ;  /* 0x0000000400388947 */ /* 0x000fea0003800000 */
[----:B------:R-:W-:Y:S01]  /*2140*/  LEA R14, R7, R6, 0x2 ;  /* 0x00000006070e7211 */ /* 0x000fe200078e10ff */
[----:B------:R-:W0:Y:S01]  /*2150*/  MUFU.RCP R0, R3 ;  /* 0x0000000300007308 */ /* 0x000e220000001000 */
[----:B------:R-:W-:Y:S03]  /*2160*/  BSSY.RECONVERGENT B3, `(.L_x_96) ;  /* 0x000000c000037945 */ /* 0x000fe60003800200 */
[----:B------:R-:W1:Y:S01]  /*2170*/  LDS R11, [R14] ;  /* 0x000000000e0b7984 */ /* 0x000e620000000800 */
[----:B0-----:R-:W-:-:S04]  /*2180*/  FFMA R9, R0, -R3, 1 ;  /* 0x3f80000000097423 */ /* 0x001fc80000000803 */
[----:B------:R-:W-:Y:S01]  /*2190*/  FFMA R0, R0, R9, R0 ;  /* 0x0000000900007223 */ /* 0x000fe20000000000 */
[----:B-1----:R-:W0:Y:S03]  /*21a0*/  FCHK P0, R11, R3 ;  /* 0x000000030b007302 */ /* 0x002e260000000000 */
[----:B------:R-:W-:-:S04]  /*21b0*/  FFMA R2, R0, R11, RZ ;  /* 0x0000000b00027223 */ /* 0x000fc800000000ff */
[----:B------:R-:W-:-:S04]  /*21c0*/  FFMA R9, R2, -R3, R11 ;  /* 0x8000000302097223 */ /* 0x000fc8000000000b */
[----:B------:R-:W-:Y:S01]  /*21d0*/  FFMA R9, R0, R9, R2 ;  /* 0x0000000900097223 */ /* 0x000fe20000000002 */
[----:B0-----:R-:W-:Y:S06]  /*21e0*/  @!P0 BRA `(.L_x_97) ;  /* 0x00000000000c8947 */ /* 0x001fec0003800000 */
[----:B------:R-:W-:Y:S01]  /*21f0*/  IMAD.MOV.U32 R0, RZ, RZ, R11 ;  /* 0x000000ffff007224 */ /* 0x000fe200078e000b */
[----:B------:R-:W-:-:S07]  /*2200*/  MOV R2, 0x2220 ;  /* 0x0000222000027802 */ /* 0x000fce0000000f00 */
[----:B------:R-:W-:Y:S05]  /*2210*/  CALL.REL.NOINC `($__internal_1_$__cuda_sm3x_div_rn_noftz_f32_slowpath) ;  /* 0x00000014009c7944 */ /* 0x000fea0003c00000 */
.L_x_97:
[----:B------:R-:W-:Y:S05]  /*2220*/  BSYNC.RECONVERGENT B3 ;  /* 0x0000000000037941 */ /* 0x000fea0003800200 */
.L_x_96:
[----:B------:R-:W0:Y:S01]  /*2230*/  LDS R17, [R14+0x4] ;  /* 0x000004000e117984 */ /* 0x000e220000000800 */
[----:B------:R-:W1:Y:S01]  /*2240*/  LDC.64 R12, c[0x0][0x3a0] ;  /* 0x0000e800ff0c7b82 */ /* 0x000e620000000a00 */
[----:B------:R-:W2:Y:S01]  /*2250*/  MUFU.RCP R2, R3 ;  /* 0x0000000300027308 */ /* 0x000ea20000001000 */
[----:B------:R-:W-:Y:S01]  /*2260*/  IADD3 R11, PT, PT, R8, R7, RZ ;  /* 0x00000007080b7210 */ /* 0x000fe20007ffe0ff */
[----:B------:R3:W-:Y:S01]  /*2270*/  STS [R14], R9 ;  /* 0x000000090e007388 */ /* 0x0007e20000000800 */
[----:B------:R-:W-:Y:S01]  /*2280*/  F2FP.BF16.F32.PACK_AB R0, RZ, R9 ;  /* 0x00000009ff00723e */ /* 0x000fe200000010ff */
[----:B------:R-:W-:Y:S03]  /*2290*/  BSSY.RECONVERGENT B3, `(.L_x_98) ;  /* 0x000000f000037945 */ /* 0x000fe60003800200 */
[----:B------:R-:W-:Y:S01]  /*22a0*/  PRMT R10, R0, 0x7610, R10 ;  /* 0x00007610000a7816 */ /* 0x000fe2000000000a */
[----:B-1----:R-:W-:-:S04]  /*22b0*/  IMAD.WIDE R12, R11, 0x2, R12 ;  /* 0x000000020b0c7825 */ /* 0x002fc800078e020c */
[C---:B--2---:R-:W-:Y:S01]  /*22c0*/  FFMA R11, R2.reuse, -R3, 1 ;  /* 0x3f800000020b7423 */ /* 0x044fe20000000803 */
[----:B------:R3:W-:Y:S03]  /*22d0*/  STG.E.U16 desc[UR8][R12.64], R10 ;  /* 0x0000000a0c007986 */ /* 0x0007e6000c101508 */
[----:B------:R-:W-:Y:S01]  /*22e0*/  FFMA R0, R2, R11, R2 ;  /* 0x0000000b02007223 */ /* 0x000fe20000000002 */
[----:B0-----:R-:W0:Y:S03]  /*22f0*/  FCHK P0, R17, R3 ;  /* 0x0000000311007302 */ /* 0x001e260000000000 */
[----:B------:R-:W-:-:S04]  /*2300*/  FFMA R2, R0, R17, RZ ;  /* 0x0000001100027223 */ /* 0x000fc800000000ff */
[----:B------:R-:W-:-:S04]  /*2310*/  FFMA R11, R2, -R3, R17 ;  /* 0x80000003020b7223 */ /* 0x000fc80000000011 */
[----:B------:R-:W-:Y:S01]  /*2320*/  FFMA R11, R0, R11, R2 ;  /* 0x0000000b000b7223 */ /* 0x000fe20000000002 */
[----:B0--3--:R-:W-:Y:S06]  /*2330*/  @!P0 BRA `(.L_x_99) ;  /* 0x0000000000108947 */ /* 0x009fec0003800000 */
[----:B------:R-:W-:Y:S01]  /*2340*/  IMAD.MOV.U32 R0, RZ, RZ, R17 ;  /* 0x000000ffff007224 */ /* 0x000fe200078e0011 */
[----:B------:R-:W-:-:S07]  /*2350*/  MOV R2, 0x2370 ;  /* 0x0000237000027802 */ /* 0x000fce0000000f00 */
[----:B------:R-:W-:Y:S05]  /*2360*/  CALL.REL.NOINC `($__internal_1_$__cuda_sm3x_div_rn_noftz_f32_slowpath) ;  /* 0x0000001400487944 */ /* 0x000fea0003c00000 */
[----:B------:R-:W-:-:S07]  /*2370*/  MOV R11, R9 ;  /* 0x00000009000b7202 */ /* 0x000fce0000000f00 */
.L_x_99:
[----:B------:R-:W-:Y:S05]  /*2380*/  BSYNC.RECONVERGENT B3 ;  /* 0x0000000000037941 */ /* 0x000fea0003800200 */
.L_x_98:
        /* <DEDUP_REMOVED lines=17> */
.L_x_101:
[----:B------:R-:W-:Y:S05]  /*24a0*/  BSYNC.RECONVERGENT B3 ;  /* 0x0000000000037941 */ /* 0x000fea0003800200 */
.L_x_100:
        /* <DEDUP_REMOVED lines=17> */
[----:B------:R-:W-:-:S07]  /*25c0*/  MOV R11, R9 ;  /* 0x00000009000b7202 */ /* 0x000fce0000000f00 */
.L_x_103:
[----:B------:R-:W-:Y:S05]  /*25d0*/  BSYNC.RECONVERGENT B3 ;  /* 0x0000000000037941 */ /* 0x000fea0003800200 */
.L_x_102:
[----:B------:R-:W-:Y:S01]  /*25e0*/  F2FP.BF16.F32.PACK_AB R0, RZ, R11 ;  /* 0x0000000bff00723e */ /* 0x000fe200000010ff */
[----:B------:R0:W-:Y:S01]  /*25f0*/  STS [R14+0xc], R11 ;  /* 0x00000c0b0e007388 */ /* 0x0001e20000000800 */
[----:B------:R-:W-:-:S03]  /*2600*/  VIADD R7, R7, 0x4 ;  /* 0x0000000407077836 */ /* 0x000fc60000000000 */
[----:B------:R0:W-:Y:S04]  /*2610*/  STG.E.U16 desc[UR8][R12.64+0x6], R0 ;  /* 0x000006000c007986 */ /* 0x0001e8000c101508 */
.L_x_95:
[----:B------:R-:W-:-:S13]  /*2620*/  ISETP.NE.AND P0, PT, R15, RZ, PT ;  /* 0x000000ff0f00720c */ /* 0x000fda0003f05270 */
[----:B------:R-:W-:Y:S05]  /*2630*/  @!P0 BRA `(.L_x_66) ;  /* 0x0000000400108947 */ /* 0x000fea0003800000 */
[----:B------:R-:W-:-:S13]  /*2640*/  ISETP.NE.AND P0, PT, R15, 0x1, PT ;  /* 0x000000010f00780c */ /* 0x000fda0003f05270 */
[----:B------:R-:W-:Y:S05]  /*2650*/  @!P0 BRA `(.L_x_104) ;  /* 0x0000000000a48947 */ /* 0x000fea0003800000 */
[----:B0-----:R-:W-:Y:S01]  /*2660*/  LEA R14, R7, R6, 0x2 ;  /* 0x00000006070e7211 */ /* 0x001fe200078e10ff */
        /* <DEDUP_REMOVED lines=10> */
[----:B------:R-:W-:Y:S02]  /*2710*/  MOV R0, R11 ;  /* 0x0000000b00007202 */ /* 0x000fe40000000f00 */
[----:B------:R-:W-:-:S07]  /*2720*/  MOV R2, 0x2740 ;  /* 0x0000274000027802 */ /* 0x000fce0000000f00 */
[----:B------:R-:W-:Y:S05]  /*2730*/  CALL.REL.NOINC `($__internal_1_$__cuda_sm3x_div_rn_noftz_f32_slowpath) ;  /* 0x0000001000547944 */ /* 0x000fea0003c00000 */
.L_x_106:
[----:B------:R-:W-:Y:S05]  /*2740*/  BSYNC.RECONVERGENT B3 ;  /* 0x0000000000037941 */ /* 0x000fea0003800200 */
.L_x_105:
[----:B------:R-:W0:Y:S01]  /*2750*/  LDS R15, [R14+0x4] ;  /* 0x000004000e0f7984 */ /* 0x000e220000000800 */
[----:B------:R-:W1:Y:S01]  /*2760*/  LDC.64 R12, c[0x0][0x3a0] ;  /* 0x0000e800ff0c7b82 */ /* 0x000e620000000a00 */
[----:B------:R-:W2:Y:S01]  /*2770*/  MUFU.RCP R2, R3 ;  /* 0x0000000300027308 */ /* 0x000ea20000001000 */
[----:B------:R-:W-:Y:S01]  /*2780*/  IMAD.IADD R11, R8, 0x1, R7 ;  /* 0x00000001080b7824 */ /* 0x000fe200078e0207 */
[----:B------:R-:W-:Y:S01]  /*2790*/  F2FP.BF16.F32.PACK_AB R0, RZ, R9 ;  /* 0x00000009ff00723e */ /* 0x000fe200000010ff */
[----:B------:R3:W-:Y:S01]  /*27a0*/  STS [R14], R9 ;  /* 0x000000090e007388 */ /* 0x0007e20000000800 */
[----:B------:R-:W-:Y:S02]  /*27b0*/  BSSY.RECONVERGENT B3, `(.L_x_107) ;  /* 0x000000f000037945 */ /* 0x000fe40003800200 */
        /* <DEDUP_REMOVED lines=10> */
[----:B------:R-:W-:Y:S02]  /*2860*/  MOV R0, R15 ;  /* 0x0000000f00007202 */ /* 0x000fe40000000f00 */
[----:B------:R-:W-:-:S07]  /*2870*/  MOV R2, 0x2890 ;  /* 0x0000289000027802 */ /* 0x000fce0000000f00 */
[----:B------:R-:W-:Y:S05]  /*2880*/  CALL.REL.NOINC `($__internal_1_$__cuda_sm3x_div_rn_noftz_f32_slowpath) ;  /* 0x0000001000007944 */ /* 0x000fea0003c00000 */
[----:B------:R-:W-:-:S07]  /*2890*/  MOV R11, R9 ;  /* 0x00000009000b7202 */ /* 0x000fce0000000f00 */
.L_x_108:
[----:B------:R-:W-:Y:S05]  /*28a0*/  BSYNC.RECONVERGENT B3 ;  /* 0x0000000000037941 */ /* 0x000fea0003800200 */
.L_x_107:
[----:B------:R-:W-:Y:S01]  /*28b0*/  F2FP.BF16.F32.PACK_AB R0, RZ, R11 ;  /* 0x0000000bff00723e */ /* 0x000fe200000010ff */
[----:B------:R1:W-:Y:S01]  /*28c0*/  STS [R14+0x4], R11 ;  /* 0x0000040b0e007388 */ /* 0x0003e20000000800 */
[----:B------:R-:W-:-:S03]  /*28d0*/  VIADD R7, R7, 0x2 ;  /* 0x0000000207077836 */ /* 0x000fc60000000000 */
[----:B------:R1:W-:Y:S04]  /*28e0*/  STG.E.U16 desc[UR8][R12.64+0x2], R0 ;  /* 0x000002000c007986 */ /* 0x0003e8000c101508 */
.L_x_104:
[----:B------:R-:W2:Y:S02]  /*28f0*/  LDCU UR5, c[0x0][0x3b4] ;  /* 0x00007680ff0577ac */ /* 0x000ea40008000800 */
[----:B--2---:R-:W-:-:S04]  /*2900*/  ULOP3.LUT UR5, UR5, 0x1, URZ, 0xc0, !UPT ;  /* 0x0000000105057892 */ /* 0x004fc8000f8ec0ff */
[----:B------:R-:W-:-:S09]  /*2910*/  UISETP.NE.U32.AND UP0, UPT, UR5, 0x1, UPT ;  /* 0x000000010500788c */ /* 0x000fd2000bf05070 */
[----:B------:R-:W-:Y:S05]  /*2920*/  BRA.U UP0, `(.L_x_66) ;  /* 0x0000000100547547 */ /* 0x000fea000b800000 */
[----:B01----:R-:W-:Y:S01]  /*2930*/  LEA R12, R7, R6, 0x2 ;  /* 0x00000006070c7211 */ /* 0x003fe200078e10ff */
        /* <DEDUP_REMOVED lines=13> */
.L_x_110:
[----:B------:R-:W-:Y:S05]  /*2a10*/  BSYNC.RECONVERGENT B3 ;  /* 0x0000000000037941 */ /* 0x000fea0003800200 */
.L_x_109:
[----:B------:R-:W0:Y:S01]  /*2a20*/  LDC.64 R2, c[0x0][0x3a0] ;  /* 0x0000e800ff027b82 */ /* 0x000e220000000a00 */
[----:B------:R-:W-:Y:S01]  /*2a30*/  IMAD.IADD R7, R8, 0x1, R7 ;  /* 0x0000000108077824 */ /* 0x000fe200078e0207 */
[----:B------:R-:W-:Y:S01]  /*2a40*/  F2FP.BF16.F32.PACK_AB R0, RZ, R9 ;  /* 0x00000009ff00723e */ /* 0x000fe200000010ff */
[----:B------:R2:W-:Y:S02]  /*2a50*/  STS [R12], R9 ;  /* 0x000000090c007388 */ /* 0x0005e40000000800 */
[----:B0-----:R-:W-:-:S05]  /*2a60*/  IMAD.WIDE R2, R7, 0x2, R2 ;  /* 0x0000000207027825 */ /* 0x001fca00078e0202 */
[----:B------:R2:W-:Y:S02]  /*2a70*/  STG.E.U16 desc[UR8][R2.64], R0 ;  /* 0x0000000002007986 */ /* 0x0005e4000c101508 */
.L_x_66:
[----:B------:R-:W-:Y:S05]  /*2a80*/  BSYNC.RECONVERGENT B0 ;  /* 0x0000000000007941 */ /* 0x000fea0003800200 */
.L_x_65:
[----:B012---:R-:W0:Y:S08]  /*2a90*/  LDC R0, c[0x0][0x3b0] ;  /* 0x0000ec00ff007b82 */ /* 0x007e300000000800 */
[----:B------:R-:W-:Y:S01]  /*2aa0*/  BAR.SYNC.DEFER_BLOCKING 0x0 ;  /* 0x0000000000007b1d */ /* 0x000fe20000010000 */
[----:B0-----:R-:W-:-:S13]  /*2ab0*/  ISETP.GE.AND P0, PT, R5, R0, PT ;  /* 0x000000000500720c */ /* 0x001fda0003f06270 */
[----:B------:R-:W-:Y:S05]  /*2ac0*/  @P0 EXIT ;  /* 0x000000000000094d */ /* 0x000fea0003800000 */
[----:B------:R-:W-:Y:S01]  /*2ad0*/  UISETP.GE.AND UP0, UPT, UR11, URZ, UPT ;  /* 0x000000ff0b00728c */ /* 0x000fe2000bf06270 */
[----:B------:R-:W-:-:S08]  /*2ae0*/  HFMA2 R17, -RZ, RZ, 0, 0 ;  /* 0x00000000ff117431 */ /* 0x000fd000000001ff */
[----:B------:R-:W-:Y:S05]  /*2af0*/  BRA.U !UP0, `(.L_x_111) ;  /* 0x0000000d08487547 */ /* 0x000fea000b800000 */
[----:B------:R-:W0:Y:S01]  /*2b00*/  LDC R3, c[0x0][0x3b4] ;  /* 0x0000ed00ff037b82 */ /* 0x000e220000000800 */
[----:B------:R-:W-:Y:S01]  /*2b10*/  UISETP.GE.U32.AND UP0, UPT, UR11, 0xf, UPT ;  /* 0x0000000f0b00788c */ /* 0x000fe2000bf06070 */
[----:B------:R-:W-:Y:S01]  /*2b20*/  MOV R17, RZ ;  /* 0x000000ff00117202 */ /* 0x000fe20000000f00 */
[----:B------:R-:W-:Y:S01]  /*2b30*/  IMAD.MOV.U32 R9, RZ, RZ, RZ ;  /* 0x000000ffff097224 */ /* 0x000fe200078e00ff */
[----:B0-----:R-:W-:-:S04]  /*2b40*/  VIMNMX R7, PT, PT, R3, UR10, PT ;  /* 0x0000000a03077c48 */ /* 0x001fc8000bfe0100 */
[----:B------:R-:W-:-:S04]  /*2b50*/  LOP3.LUT R8, R7, 0xf, RZ, 0xc0, !PT ;  /* 0x0000000f07087812 */ /* 0x000fc800078ec0ff */
[----:B------:R-:W-:Y:S01]  /*2b60*/  ISETP.NE.AND P1, PT, R8, RZ, PT ;  /* 0x000000ff0800720c */ /* 0x000fe20003f25270 */
[----:B------:R-:W-:-:S12]  /*2b70*/  BRA.U !UP0, `(.L_x_112) ;  /* 0x0000000508847547 */ /* 0x000fd8000b800000 */
[----:B------:R-:W0:Y:S01]  /*2b80*/  S2R R9, SR_CgaCtaId ;  /* 0x0000000000097919 */ /* 0x000e220000008800 */
[----:B------:R-:W1:Y:S01]  /*2b90*/  LDCU UR5, c[0x0][0x3ac] ;  /* 0x00007580ff0577ac */ /* 0x000e620008000800 */
[----:B------:R-:W2:Y:S01]  /*2ba0*/  LDC.64 R12, c[0x0][0x390] ;  /* 0x0000e400ff0c7b82 */ /* 0x000ea20000000a00 */
[----:B------:R-:W-:Y:S02]  /*2bb0*/  MOV R2, 0x400 ;  /* 0x0000040000027802 */ /* 0x000fe40000000f00 */
[----:B------:R-:W-:Y:S01]  /*2bc0*/  MOV R17, RZ ;  /* 0x000000ff00117202 */ /* 0x000fe20000000f00 */
[----:B-1----:R-:W-:Y:S01]  /*2bd0*/  UIMAD UR5, UR4, UR5, UR14 ;  /* 0x00000005040572a4 */ /* 0x002fe2000f8e020e */
[----:B0-----:R-:W-:Y:S02]  /*2be0*/  LEA R11, R9, R2, 0x18 ;  /* 0x00000002090b7211 */ /* 0x001fe400078ec0ff */
[----:B------:R-:W-:Y:S02]  /*2bf0*/  LEA R2, R0, UR12, 0x2 ;  /* 0x0000000c00027c11 */ /* 0x000fe4000f8e10ff */
[----:B------:R-:W-:-:S02]  /*2c00*/  LOP3.LUT R9, R7, 0xfffffff0, RZ, 0xc0, !PT ;  /* 0xfffffff007097812 */ /* 0x000fc400078ec0ff */
[----:B------:R-:W-:Y:S01]  /*2c10*/  IADD3 R2, PT, PT, R2, 0x20, R11 ;  /* 0x0000002002027810 */ /* 0x000fe20007ffe00b */
[----:B------:R-:W-:Y:S01]  /*2c20*/  IMAD R11, R0, UR5, R5 ;  /* 0x00000005000b7c24 */ /* 0x000fe2000f8e0205 */
[----:B------:R-:W-:-:S07]  /*2c30*/  IADD3 R20, PT, PT, -R9, RZ, RZ ;  /* 0x000000ff09147210 */ /* 0x000fce0007ffe1ff */
.L_x_113:
[----:B--2---:R-:W-:-:S05]  /*2c40*/  IMAD.WIDE R18, R11, 0x2, R12 ;  /* 0x000000020b127825 */ /* 0x004fca00078e020c */
[----:B------:R0:W2:Y:S01]  /*2c50*/  LDG.E.U16.CONSTANT R14, desc[UR8][R18.64] ;  /* 0x00000008120e7981 */ /* 0x0000a2000c1e9500 */
[----:B------:R-:W-:-:S05]  /*2c60*/  IMAD.WIDE R26, R4, 0x2, R18 ;  /* 0x00000002041a7825 */ /* 0x000fca00078e0212 */
[----:B------:R-:W3:Y:S01]  /*2c70*/  LDG.E.U16.CONSTANT R23, desc[UR8][R26.64] ;  /* 0x000000081a177981 */ /* 0x000ee2000c1e9500 */
[----:B------:R-:W-:-:S05]  /*2c80*/  IMAD.WIDE R24, R4, 0x2, R26 ;  /* 0x0000000204187825 */ /* 0x000fca00078e021a */
[----:B------:R1:W4:Y:S01]  /*2c90*/  LDG.E.U16.CONSTANT R10, desc[UR8][R24.64] ;  /* 0x00000008180a7981 */ /* 0x000322000c1e9500 */
[----:B0-----:R-:W-:-:S05]  /*2ca0*/  IMAD.WIDE R18, R4, 0x2, R24 ;  /* 0x0000000204127825 */ /* 0x001fca00078e0218 */
[----:B------:R0:W5:Y:S01]  /*2cb0*/  LDG.E.U16.CONSTANT R22, desc[UR8][R18.64] ;  /* 0x0000000812167981 */ /* 0x000162000c1e9500 */
[----:B------:R-:W-:-:S03]  /*2cc0*/  IMAD.WIDE R28, R4, 0x2, R18 ;  /* 0x00000002041c7825 */ /* 0x000fc600078e0212 */
[----:B-1----:R-:W1:Y:S04]  /*2cd0*/  LDS R24, [R2+-0x20] ;  /* 0xffffe00002187984 */ /* 0x002e680000000800 */
[----:B------:R0:W5:Y:S01]  /*2ce0*/  LDG.E.U16.CONSTANT R16, desc[UR8][R28.64] ;  /* 0x000000081c107981 */ /* 0x000162000c1e9500 */
[----:B------:R-:W-:-:S05]  /*2cf0*/  IMAD.WIDE R26, R4, 0x2, R28 ;  /* 0x00000002041a7825 */ /* 0x000fca00078e021c */
[----:B------:R0:W5:Y:S02]  /*2d00*/  LDG.E.U16.CONSTANT R25, desc[UR8][R26.64] ;  /* 0x000000081a197981 */ /* 0x000164000c1e9500 */
[----:B0-----:R-:W-:Y:S02]  /*2d10*/  IMAD.WIDE R18, R4, 0x2, R26 ;  /* 0x0000000204127825 */ /* 0x001fe400078e021a */
[----:B------:R-:W-:Y:S04]  /*2d20*/  LDS R29, [R2+-0x18] ;  /* 0xffffe800021d7984 */ /* 0x000fe80000000800 */
[----:B------:R-:W5:Y:S04]  /*2d30*/  LDG.E.U16.CONSTANT R21, desc[UR8][R18.64] ;  /* 0x0000000812157981 */ /* 0x000f68000c1e9500 */
[----:B------:R-:W0:Y:S04]  /*2d40*/  LDS R26, [R2+-0x1c] ;  /* 0xffffe400021a7984 */ /* 0x000e280000000800 */
[----:B------:R-:W-:Y:S01]  /*2d50*/  LDS R28, [R2+-0x10] ;  /* 0xfffff000021c7984 */ /* 0x000fe20000000800 */
[----:B--2---:R-:W-:-:S02]  /*2d60*/  IMAD.U32 R27, R14, 0x10000, RZ ;  /* 0x000100000e1b7824 */ /* 0x004fc400078e00ff */
[----:B------:R-:W-:-:S04]  /*2d70*/  IMAD.WIDE R14, R4, 0x2, R18 ;  /* 0x00000002040e7825 */ /* 0x000fc800078e0212 */
[----:B-1----:R-:W-:Y:S02]  /*2d80*/  FFMA R27, R24, R27, R17 ;  /* 0x0000001b181b7223 */ /* 0x002fe40000000011 */
[----:B------:R-:W1:Y:S01]  /*2d90*/  LDS R17, [R2+-0x14] ;  /* 0xffffec0002117984 */ /* 0x000e620000000800 */
[----:B---3--:R-:W-:-:S03]  /*2da0*/  SHF.L.U32 R23, R23, 0x10, RZ ;  /* 0x0000001017177819 */ /* 0x008fc600000006ff */
[----:B------:R2:W3:Y:S01]  /*2db0*/  LDG.E.U16.CONSTANT R24, desc[UR8][R14.64] ;  /* 0x000000080e187981 */ /* 0x0004e2000c1e9500 */
[----:B----4-:R-:W-:Y:S01]  /*2dc0*/  SHF.L.U32 R10, R10, 0x10, RZ ;  /* 0x000000100a0a7819 */ /* 0x010fe200000006ff */
[----:B0-----:R-:W-:-:S04]  /*2dd0*/  FFMA R26, R26, R23, R27 ;  /* 0x000000171a1a7223 */ /* 0x001fc8000000001b */
[----:B------:R-:W-:Y:S02]  /*2de0*/  FFMA R29, R29, R10, R26 ;  /* 0x0000000a1d1d7223 */ /* 0x000fe4000000001a */
[----:B------:R-:W0:Y:S01]  /*2df0*/  LDS R26, [R2+-0xc] ;  /* 0xfffff400021a7984 */ /* 0x000e220000000800 */
[----:B--2---:R-:W-:-:S05]  /*2e00*/  IMAD.WIDE R14, R4, 0x2, R14 ;  /* 0x00000002040e7825 */ /* 0x004fca00078e020e */
[----:B------:R5:W2:Y:S01]  /*2e10*/  LDG.E.U16.CONSTANT R10, desc[UR8][R14.64] ;  /* 0x000000080e0a7981 */ /* 0x000aa2000c1e9500 */
[----:B------:R-:W-:-:S05]  /*2e20*/  IMAD.WIDE R18, R4, 0x2, R14 ;  /* 0x0000000204127825 */ /* 0x000fca00078e020e */
[----:B------:R4:W2:Y:S01]  /*2e30*/  LDG.E.U16.CONSTANT R27, desc[UR8][R18.64] ;  /* 0x00000008121b7981 */ /* 0x0008a2000c1e9500 */
[----:B-----5:R-:W-:Y:S02]  /*2e40*/  IMAD.U32 R14, R22, 0x10000, RZ ;  /* 0x00010000160e7824 */ /* 0x020fe400078e00ff */
[----:B------:R-:W-:-:S04]  /*2e50*/  IMAD.WIDE R22, R4, 0x2, R18 ;  /* 0x0000000204167825 */ /* 0x000fc800078e0212 */
[----:B-1----:R-:W-:Y:S02]  /*2e60*/  FFMA R15, R17, R14, R29 ;  /* 0x0000000e110f7223 */ /* 0x002fe4000000001d */
[----:B------:R-:W5:Y:S01]  /*2e70*/  LDG.E.U16.CONSTANT R29, desc[UR8][R22.64] ;  /* 0x00000008161d7981 */ /* 0x000f62000c1e9500 */
[----:B------:R-:W-:Y:S01]  /*2e80*/  SHF.L.U32 R14, R16, 0x10, RZ ;  /* 0x00000010100e7819 */ /* 0x000fe200000006ff */
[----:B------:R-:W-:-:S04]  /*2e90*/  IMAD.WIDE R16, R4, 0x2, R22 ;  /* 0x0000000204107825 */ /* 0x000fc800078e0216 */
[----:B------:R-:W-:Y:S01]  /*2ea0*/  FFMA R28, R28, R14, R15 ;  /* 0x0000000e1c1c7223 */ /* 0x000fe2000000000f */
[C---:B------:R-:W-:Y:S01]  /*2eb0*/  IMAD.WIDE R14, R4.reuse, 0x2, R16 ;  /* 0x00000002040e7825 */ /* 0x040fe200078e0210 */
[----:B------:R-:W-:Y:S01]  /*2ec0*/  SHF.L.U32 R25, R25, 0x10, RZ ;  /* 0x0000001019197819 */ /* 0x000fe200000006ff */
[----:B------:R1:W5:Y:S02]  /*2ed0*/  LDG.E.U16.CONSTANT R16, desc[UR8][R16.64] ;  /* 0x0000000810107981 */ /* 0x000364000c1e9500 */
[----:B----4-:R-:W-:-:S04]  /*2ee0*/  IMAD.WIDE R18, R4, 0x2, R14 ;  /* 0x0000000204127825 */ /* 0x010fc800078e020e */
[----:B0-----:R-:W-:Y:S02]  /*2ef0*/  FFMA R26, R26, R25, R28 ;  /* 0x000000191a1a7223 */ /* 0x001fe4000000001c */
[----:B------:R0:W4:Y:S04]  /*2f00*/  LDG.E.U16.CONSTANT R25, desc[UR8][R14.64] ;  /* 0x000000080e197981 */ /* 0x000128000c1e9500 */
[----:B-1----:R-:W1:Y:S01]  /*2f10*/  LDS R17, [R2+-0x8] ;  /* 0xfffff80002117984 */ /* 0x002e620000000800 */
[----:B0-----:R-:W-:-:S03]  /*2f20*/  IMAD.WIDE R14, R4, 0x2, R18 ;  /* 0x00000002040e7825 */ /* 0x001fc600078e0212 */
[----:B------:R0:W4:Y:S01]  /*2f30*/  LDG.E.U16.CONSTANT R18, desc[UR8][R18.64] ;  /* 0x0000000812127981 */ /* 0x000122000c1e9500 */
[----:B------:R-:W-:-:S03]  /*2f40*/  IMAD.WIDE R22, R4, 0x2, R14 ;  /* 0x0000000204167825 */ /* 0x000fc600078e020e */
[----:B------:R0:W4:Y:S04]  /*2f50*/  LDG.E.U16.CONSTANT R28, desc[UR8][R14.64] ;  /* 0x000000080e1c7981 */ /* 0x000128000c1e9500 */
[----:B------:R-:W4:Y:S01]  /*2f60*/  LDG.E.U16.CONSTANT R22, desc[UR8][R22.64] ;  /* 0x0000000816167981 */ /* 0x000f22000c1e9500 */
[----:B------:R-:W-:Y:S01]  /*2f70*/  IMAD.U32 R21, R21, 0x10000, RZ ;  /* 0x0001000015157824 */ /* 0x000fe200078e00ff */
[----:B------:R-:W-:Y:S02]  /*2f80*/  IADD3 R20, PT, PT, R20, 0x10, RZ ;  /* 0x0000001014147810 */ /* 0x000fe40007ffe0ff */
[----:B0-----:R-:W-:Y:S01]  /*2f90*/  LDS R19, [R2+0x4] ;  /* 0x0000040002137984 */ /* 0x001fe20000000800 */
[----:B------:R-:W-:Y:S02]  /*2fa0*/  LEA R11, R4, R11, 0x4 ;  /* 0x0000000b040b7211 */ /* 0x000fe400078e20ff */
[----:B------:R-:W-:Y:S01]  /*2fb0*/  ISETP.NE.AND P0, PT, R20, RZ, PT ;  /* 0x000000ff1400720c */ /* 0x000fe20003f05270 */
[----:B------:R-:W-:Y:S04]  /*2fc0*/  LDS R14, [R2+0x8] ;  /* 0x00000800020e7984 */ /* 0x000fe80000000800 */
[----:B------:R-:W-:Y:S01]  /*2fd0*/  LDS R15, [R2+0x10] ;  /* 0x00001000020f7984 */ /* 0x000fe20000000800 */
[----:B-1----:R-:W-:-:S03]  /*2fe0*/  FFMA R21, R17, R21, R26 ;  /* 0x0000001511157223 */ /* 0x002fc6000000001a */
[----:B------:R-:W0:Y:S04]  /*2ff0*/  LDS R26, [R2+-0x4] ;  /* 0xfffffc00021a7984 */ /* 0x000e280000000800 */
[----:B------:R-:W1:Y:S01]  /*3000*/  LDS R17, [R2] ;  /* 0x0000000002117984 */ /* 0x000e620000000800 */
[----:B---3--:R-:W-:-:S05]  /*3010*/  SHF.L.U32 R24, R24, 0x10, RZ ;  /* 0x0000001018187819 */ /* 0x008fca00000006ff */
[----:B0-----:R-:W-:Y:S01]  /*3020*/  FFMA R24, R26, R24, R21 ;  /* 0x000000181a187223 */ /* 0x001fe20000000015 */
[----:B--2---:R-:W-:-:S05]  /*3030*/  SHF.L.U32 R10, R10, 0x10, RZ ;  /* 0x000000100a0a7819 */ /* 0x004fca00000006ff */
[----:B-1----:R-:W-:Y:S01]  /*3040*/  FFMA R24, R17, R10, R24 ;  /* 0x0000000a11187223 */ /* 0x002fe20000000018 */
[----:B------:R-:W-:Y:S01]  /*3050*/  IMAD.U32 R27, R27, 0x10000, RZ ;  /* 0x000100001b1b7824 */ /* 0x000fe200078e00ff */
[----:B------:R-:W0:Y:S03]  /*3060*/  LDS R10, [R2+0xc] ;  /* 0x00000c00020a7984 */ /* 0x000e260000000800 */
[----:B------:R-:W-:Y:S01]  /*3070*/  FFMA R27, R19, R27, R24 ;  /* 0x0000001b131b7223 */ /* 0x000fe20000000018 */
[----:B------:R-:W1:Y:S04]  /*3080*/  LDS R17, [R2+0x14] ;  /* 0x0000140002117984 */ /* 0x000e680000000800 */
[----:B------:R-:W2:Y:S01]  /*3090*/  LDS R19, [R2+0x18] ;  /* 0x0000180002137984 */ /* 0x000ea20000000800 */
[----:B-----5:R-:W-:-:S05]  /*30a0*/  SHF.L.U32 R29, R29, 0x10, RZ ;  /* 0x000000101d1d7819 */ /* 0x020fca00000006ff */
[----:B------:R-:W-:Y:S02]  /*30b0*/  FFMA R27, R14, R29, R27 ;  /* 0x0000001d0e1b7223 */ /* 0x000fe4000000001b */
[----:B------:R3:W5:Y:S01]  /*30c0*/  LDS R14, [R2+0x1c] ;  /* 0x00001c00020e7984 */ /* 0x0007620000000800 */
[----:B------:R-:W-:Y:S01]  /*30d0*/  SHF.L.U32 R16, R16, 0x10, RZ ;  /* 0x0000001010107819 */ /* 0x000fe200000006ff */
[----:B---3--:R-:W-:Y:S02]  /*30e0*/  VIADD R2, R2, 0x40 ;  /* 0x0000004002027836 */ /* 0x008fe40000000000 */
[----:B----4-:R-:W-:Y:S02]  /*30f0*/  IMAD.U32 R25, R25, 0x10000, RZ ;  /* 0x0001000019197824 */ /* 0x010fe400078e00ff */
[----:B0-----:R-:W-:-:S04]  /*3100*/  FFMA R10, R10, R16, R27 ;  /* 0x000000100a0a7223 */ /* 0x001fc8000000001b */
[----:B------:R-:W-:Y:S01]  /*3110*/  FFMA R10, R15, R25, R10 ;  /* 0x000000190f0a7223 */ /* 0x000fe2000000000a */
[----:B------:R-:W-:Y:S01]  /*3120*/  SHF.L.U32 R18, R18, 0x10, RZ ;  /* 0x0000001012127819 */ /* 0x000fe200000006ff */
[----:B------:R-:W-:-:S04]  /*3130*/  IMAD.U32 R28, R28, 0x10000, RZ ;  /* 0x000100001c1c7824 */ /* 0x000fc800078e00ff */
[----:B-1----:R-:W-:Y:S01]  /*3140*/  FFMA R10, R17, R18, R10 ;  /* 0x00000012110a7223 */ /* 0x002fe2000000000a */
[----:B------:R-:W-:-:S03]  /*3150*/  SHF.L.U32 R22, R22, 0x10, RZ ;  /* 0x0000001016167819 */ /* 0x000fc600000006ff */
[----:B--2---:R-:W-:-:S04]  /*3160*/  FFMA R19, R19, R28, R10 ;  /* 0x0000001c13137223 */ /* 0x004fc8000000000a */
[----:B-----5:R-:W-:Y:S01]  /*3170*/  FFMA R17, R14, R22, R19 ;  /* 0x000000160e117223 */ /* 0x020fe20000000013 */
[----:B------:R-:W-:Y:S06]  /*3180*/  @P0 BRA `(.L_x_113) ;  /* 0xfffffff800ac0947 */ /* 0x000fec000383ffff */
.L_x_112:
[----:B------:R-:W-:Y:S01]  /*3190*/  IMAD R25, R0, UR14, R5 ;  /* 0x0000000e00197c24 */ /* 0x000fe2000f8e0205 */
[----:B------:R-:W-:Y:S06]  /*31a0*/  @!P1 BRA `(.L_x_111) ;  /* 0x00000004009c9947 */ /* 0x000fec0003800000 */
[----:B------:R-:W-:Y:S02]  /*31b0*/  ISETP.GE.U32.AND P0, PT, R8, 0x8, PT ;  /* 0x000000080800780c */ /* 0x000fe40003f06070 */
[----:B------:R-:W-:-:S04]  /*31c0*/  LOP3.LUT R16, R7, 0x7, RZ, 0xc0, !PT ;  /* 0x0000000707107812 */ /* 0x000fc800078ec0ff */
[----:B------:R-:W-:-:S07]  /*31d0*/  ISETP.NE.AND P1, PT, R16, RZ, PT ;  /* 0x000000ff1000720c */ /* 0x000fce0003f25270 */
[----:B------:R-:W-:Y:S06]  /*31e0*/  @!P0 BRA `(.L_x_114) ;  /* 0x0000000000b48947 */ /* 0x000fec0003800000 */
[----:B------:R-:W0:Y:S01]  /*31f0*/  LDC.64 R20, c[0x0][0x390] ;  /* 0x0000e400ff147b82 */ /* 0x000e220000000a00 */
[----:B------:R-:W-:-:S05]  /*3200*/  IADD3 R2, PT, PT, R9, UR4, RZ ;  /* 0x0000000409027c10 */ /* 0x000fca000fffe0ff */
[----:B------:R-:W-:-:S04]  /*3210*/  IMAD R11, R4, R2, R25 ;  /* 0x00000002040b7224 */ /* 0x000fc800078e0219 */
[----:B0-----:R-:W-:-:S05]  /*3220*/  IMAD.WIDE R20, R11, 0x2, R20 ;  /* 0x000000020b147825 */ /* 0x001fca00078e0214 */
[----:B------:R0:W2:Y:S01]  /*3230*/  LDG.E.U16.CONSTANT R8, desc[UR8][R20.64] ;  /* 0x0000000814087981 */ /* 0x0000a2000c1e9500 */
[----:B------:R-:W-:-:S05]  /*3240*/  IMAD.WIDE R26, R4, 0x2, R20 ;  /* 0x00000002041a7825 */ /* 0x000fca00078e0214 */
[----:B------:R1:W3:Y:S01]  /*3250*/  LDG.E.U16.CONSTANT R2, desc[UR8][R26.64] ;  /* 0x000000081a027981 */ /* 0x0002e2000c1e9500 */
[----:B------:R-:W-:-:S04]  /*3260*/  IMAD.WIDE R22, R4, 0x2, R26 ;  /* 0x0000000204167825 */ /* 0x000fc800078e021a */
[C---:B------:R-:W-:Y:S02]  /*3270*/  IMAD.WIDE R10, R4.reuse, 0x2, R22 ;  /* 0x00000002040a7825 */ /* 0x040fe400078e0216 */
[----:B------:R4:W5:Y:S02]  /*3280*/  LDG.E.U16.CONSTANT R22, desc[UR8][R22.64] ;  /* 0x0000000816167981 */ /* 0x000964000c1e9500 */
[C---:B------:R-:W-:Y:S02]  /*3290*/  IMAD.WIDE R12, R4.reuse, 0x2, R10 ;  /* 0x00000002040c7825 */ /* 0x040fe400078e020a */
[----:B------:R4:W5:Y:S02]  /*32a0*/  LDG.E.U16.CONSTANT R10, desc[UR8][R10.64] ;  /* 0x000000080a0a7981 */ /* 0x000964000c1e9500 */
[C---:B------:R-:W-:Y:S02]  /*32b0*/  IMAD.WIDE R14, R4.reuse, 0x2, R12 ;  /* 0x00000002040e7825 */ /* 0x040fe400078e020c */
[----:B------:R2:W5:Y:S02]  /*32c0*/  LDG.E.U16.CONSTANT R12, desc[UR8][R12.64] ;  /* 0x000000080c0c7981 */ /* 0x000564000c1e9500 */
[----:B------:R-:W-:-:S02]  /*32d0*/  IMAD.WIDE R18, R4, 0x2, R14 ;  /* 0x0000000204127825 */ /* 0x000fc400078e020e */
[----:B------:R2:W5:Y:S02]  /*32e0*/  LDG.E.U16.CONSTANT R14, desc[UR8][R14.64] ;  /* 0x000000080e0e7981 */ /* 0x000564000c1e9500 */
[----:B0-----:R-:W-:Y:S02]  /*32f0*/  IMAD.WIDE R20, R4, 0x2, R18 ;  /* 0x0000000204147825 */ /* 0x001fe400078e0212 */
[----:B------:R-:W5:Y:S04]  /*3300*/  LDG.E.U16.CONSTANT R18, desc[UR8][R18.64] ;  /* 0x0000000812127981 */ /* 0x000f68000c1e9500 */
[----:B------:R-:W5:Y:S01]  /*3310*/  LDG.E.U16.CONSTANT R20, desc[UR8][R20.64] ;  /* 0x0000000814147981 */ /* 0x000f62000c1e9500 */
[----:B-1----:R-:W-:-:S05]  /*3320*/  LEA R27, R9, R6, 0x2 ;  /* 0x00000006091b7211 */ /* 0x002fca00078e10ff */
[----:B------:R-:W0:Y:S04]  /*3330*/  LDS R28, [R27] ;  /* 0x000000001b1c7984 */ /* 0x000e280000000800 */
[----:B------:R-:W1:Y:S04]  /*3340*/  LDS R26, [R27+0x4] ;  /* 0x000004001b1a7984 */ /* 0x000e680000000800 */
[----:B------:R-:W1:Y:S04]  /*3350*/  LDS R24, [R27+0x8] ;  /* 0x000008001b187984 */ /* 0x000e680000000800 */
[----:B----4-:R-:W4:Y:S04]  /*3360*/  LDS R23, [R27+0xc] ;  /* 0x00000c001b177984 */ /* 0x010f280000000800 */
[----:B------:R-:W4:Y:S01]  /*3370*/  LDS R11, [R27+0x10] ;  /* 0x000010001b0b7984 */ /* 0x000f220000000800 */
[----:B------:R-:W-:Y:S01]  /*3380*/  IADD3 R9, PT, PT, R9, 0x8, RZ ;  /* 0x0000000809097810 */ /* 0x000fe20007ffe0ff */
[----:B--2---:R-:W-:-:S02]  /*3390*/  IMAD.U32 R13, R8, 0x10000, RZ ;  /* 0x00010000080d7824 */ /* 0x004fc400078e00ff */
[----:B------:R-:W2:Y:S02]  /*33a0*/  LDS R8, [R27+0x14] ;  /* 0x000014001b087984 */ /* 0x000ea40000000800 */
[----:B0-----:R-:W-:Y:S02]  /*33b0*/  FFMA R15, R28, R13, R17 ;  /* 0x0000000d1c0f7223 */ /* 0x001fe40000000011 */
[----:B------:R-:W0:Y:S04]  /*33c0*/  LDS R13, [R27+0x18] ;  /* 0x000018001b0d7984 */ /* 0x000e280000000800 */
[----:B------:R-:W0:Y:S01]  /*33d0*/  LDS R17, [R27+0x1c] ;  /* 0x00001c001b117984 */ /* 0x000e220000000800 */
[----:B---3--:R-:W-:Y:S02]  /*33e0*/  SHF.L.U32 R2, R2, 0x10, RZ ;  /* 0x0000001002027819 */ /* 0x008fe400000006ff */
[----:B-----5:R-:W-:-:S03]  /*33f0*/  SHF.L.U32 R22, R22, 0x10, RZ ;  /* 0x0000001016167819 */ /* 0x020fc600000006ff */
[----:B-1----:R-:W-:-:S04]  /*3400*/  FFMA R15, R26, R2, R15 ;  /* 0x000000021a0f7223 */ /* 0x002fc8000000000f */
[----:B------:R-:W-:Y:S01]  /*3410*/  FFMA R22, R24, R22, R15 ;  /* 0x0000001618167223 */ /* 0x000fe2000000000f */
[----:B------:R-:W-:-:S04]  /*3420*/  IMAD.U32 R10, R10, 0x10000, RZ ;  /* 0x000100000a0a7824 */ /* 0x000fc800078e00ff */
[----:B----4-:R-:W-:Y:S01]  /*3430*/  FFMA R10, R23, R10, R22 ;  /* 0x0000000a170a7223 */ /* 0x010fe20000000016 */
[----:B------:R-:W-:-:S05]  /*3440*/  SHF.L.U32 R12, R12, 0x10, RZ ;  /* 0x000000100c0c7819 */ /* 0x000fca00000006ff */
[----:B------:R-:W-:Y:S01]  /*3450*/  FFMA R11, R11, R12, R10 ;  /* 0x0000000c0b0b7223 */ /* 0x000fe2000000000a */
[----:B------:R-:W-:Y:S01]  /*3460*/  SHF.L.U32 R14, R14, 0x10, RZ ;  /* 0x000000100e0e7819 */ /* 0x000fe200000006ff */
[----:B------:R-:W-:-:S04]  /*3470*/  IMAD.U32 R18, R18, 0x10000, RZ ;  /* 0x0001000012127824 */ /* 0x000fc800078e00ff */
[----:B--2---:R-:W-:Y:S01]  /*3480*/  FFMA R8, R8, R14, R11 ;  /* 0x0000000e08087223 */ /* 0x004fe2000000000b */
[----:B------:R-:W-:-:S03]  /*3490*/  SHF.L.U32 R20, R20, 0x10, RZ ;  /* 0x0000001014147819 */ /* 0x000fc600000006ff */
[----:B0-----:R-:W-:-:S04]  /*34a0*/  FFMA R8, R13, R18, R8 ;  /* 0x000000120d087223 */ /* 0x001fc80000000008 */
[----:B------:R-:W-:-:S07]  /*34b0*/  FFMA R17, R17, R20, R8 ;  /* 0x0000001411117223 */ /* 0x000fce0000000008 */
.L_x_114:
[----:B------:R-:W-:Y:S05]  /*34c0*/  @!P1 BRA `(.L_x_111) ;  /* 0x0000000000d49947 */ /* 0x000fea0003800000 */
[----:B------:R-:W-:Y:S02]  /*34d0*/  ISETP.GE.U32.AND P0, PT, R16, 0x4, PT ;  /* 0x000000041000780c */ /* 0x000fe40003f06070 */
[----:B------:R-:W-:-:S04]  /*34e0*/  LOP3.LUT R2, R7, 0x3, RZ, 0xc0, !PT ;  /* 0x0000000307027812 */ /* 0x000fc800078ec0ff */
[----:B------:R-:W-:-:S07]  /*34f0*/  ISETP.NE.AND P1, PT, R2, RZ, PT ;  /* 0x000000ff0200720c */ /* 0x000fce0003f25270 */
[----:B------:R-:W-:Y:S06]  /*3500*/  @!P0 BRA `(.L_x_115) ;  /* 0x0000000000648947 */ /* 0x000fec0003800000 */
        /* <DEDUP_REMOVED lines=11> */
[C---:B------:R-:W-:Y:S01]  /*35c0*/  LEA R6, R9.reuse, R6, 0x2 ;  /* 0x0000000609067211 */ /* 0x040fe200078e10ff */
[----:B------:R-:W-:-:S04]  /*35d0*/  VIADD R9, R9, 0x4 ;  /* 0x0000000409097836 */ /* 0x000fc80000000000 */
[----:B------:R-:W0:Y:S04]  /*35e0*/  LDS R8, [R6] ;  /* 0x0000000006087984 */ /* 0x000e280000000800 */
[----:B------:R-:W1:Y:S04]  /*35f0*/  LDS R7, [R6+0x4] ;  /* 0x0000040006077984 */ /* 0x000e680000000800 */
[----:B------:R-:W5:Y:S04]  /*3600*/  LDS R16, [R6+0x8] ;  /* 0x0000080006107984 */ /* 0x000f680000000800 */
[----:B------:R-:W5:Y:S01]  /*3610*/  LDS R20, [R6+0xc] ;  /* 0x00000c0006147984 */ /* 0x000f620000000800 */
[----:B--2---:R-:W-:-:S05]  /*3620*/  SHF.L.U32 R10, R10, 0x10, RZ ;  /* 0x000000100a0a7819 */ /* 0x004fca00000006ff */
[----:B0-----:R-:W-:Y:S01]  /*3630*/  FFMA R8, R8, R10, R17 ;  /* 0x0000000a08087223 */ /* 0x001fe20000000011 */
[----:B---3--:R-:W-:-:S04]  /*3640*/  IMAD.U32 R11, R12, 0x10000, RZ ;  /* 0x000100000c0b7824 */ /* 0x008fc800078e00ff */
[----:B-1----:R-:W-:Y:S01]  /*3650*/  FFMA R7, R7, R11, R8 ;  /* 0x0000000b07077223 */ /* 0x002fe20000000008 */
[----:B----4-:R-:W-:Y:S02]  /*3660*/  SHF.L.U32 R10, R14, 0x10, RZ ;  /* 0x000000100e0a7819 */ /* 0x010fe400000006ff */
[----:B-----5:R-:W-:-:S03]  /*3670*/  SHF.L.U32 R18, R18, 0x10, RZ ;  /* 0x0000001012127819 */ /* 0x020fc600000006ff */
[----:B------:R-:W-:-:S04]  /*3680*/  FFMA R7, R16, R10, R7 ;  /* 0x0000000a10077223 */ /* 0x000fc80000000007 */
[----:B------:R-:W-:-:S07]  /*3690*/  FFMA R17, R20, R18, R7 ;  /* 0x0000001214117223 */ /* 0x000fce0000000007 */
.L_x_115:
[----:B------:R-:W-:Y:S05]  /*36a0*/  @!P1 BRA `(.L_x_111) ;  /* 0x00000000005c9947 */ /* 0x000fea0003800000 */
[----:B------:R-:W0:Y:S01]  /*36b0*/  S2UR UR6, SR_CgaCtaId ;  /* 0x00000000000679c3 */ /* 0x000e220000008800 */
[----:B------:R-:W-:Y:S01]  /*36c0*/  VIMNMX R8, PT, PT, R3, UR10, !PT ;  /* 0x0000000a03087c48 */ /* 0x000fe2000ffe0100 */
[----:B------:R-:W-:Y:S01]  /*36d0*/  UMOV UR5, 0x400 ;  /* 0x0000040000057882 */ /* 0x000fe20000000000 */
[----:B------:R-:W-:Y:S02]  /*36e0*/  IADD3 R10, PT, PT, -R2, RZ, RZ ;  /* 0x000000ff020a7210 */ /* 0x000fe40007ffe1ff */
[C---:B------:R-:W-:Y:S02]  /*36f0*/  IADD3 R8, PT, PT, R9.reuse, -R3, R8 ;  /* 0x8000000309087210 */ /* 0x040fe40007ffe008 */
[----:B------:R-:W-:Y:S01]  /*3700*/  LEA R9, R9, UR12, 0x2 ;  /* 0x0000000c09097c11 */ /* 0x000fe2000f8e10ff */
[----:B------:R-:W1:Y:S03]  /*3710*/  LDC R11, c[0x0][0x3ac] ;  /* 0x0000eb00ff0b7b82 */ /* 0x000e660000000800 */
[----:B------:R-:W-:-:S05]  /*3720*/  LEA R9, R0, R9, 0x2 ;  /* 0x0000000900097211 */ /* 0x000fca00078e10ff */
[----:B------:R-:W2:Y:S01]  /*3730*/  LDC.64 R6, c[0x0][0x390] ;  /* 0x0000e400ff067b82 */ /* 0x000ea20000000a00 */
[----:B0-----:R-:W-:-:S06]  /*3740*/  ULEA UR5, UR6, UR5, 0x18 ;  /* 0x0000000506057291 */ /* 0x001fcc000f8ec0ff */
[----:B------:R-:W-:Y:S02]  /*3750*/  VIADD R9, R9, UR5 ;  /* 0x0000000509097c36 */ /* 0x000fe40008000000 */
[----:B-1----:R-:W-:-:S04]  /*3760*/  IMAD R8, R8, R11, UR14 ;  /* 0x0000000e08087e24 */ /* 0x002fc8000f8e020b */
[----:B------:R-:W-:-:S07]  /*3770*/  IMAD R11, R8, R0, R5 ;  /* 0x00000000080b7224 */ /* 0x000fce00078e0205 */
.L_x_116:
[----:B--2---:R-:W-:Y:S01]  /*3780*/  IMAD.WIDE R2, R11, 0x2, R6 ;  /* 0x000000020b027825 */ /* 0x004fe200078e0206 */
[----:B------:R0:W1:Y:S05]  /*3790*/  LDS R8, [R9] ;  /* 0x0000000009087984 */ /* 0x00006a0000000800 */
[----:B------:R-:W2:Y:S01]  /*37a0*/  LDG.E.U16.CONSTANT R2, desc[UR8][R2.64] ;  /* 0x0000000802027981 */ /* 0x000ea2000c1e9500 */
[----:B------:R-:W-:Y:S01]  /*37b0*/  IADD3 R10, PT, PT, R10, 0x1, RZ ;  /* 0x000000010a0a7810 */ /* 0x000fe20007ffe0ff */
[----:B------:R-:W-:Y:S01]  /*37c0*/  IMAD.IADD R11, R4, 0x1, R11 ;  /* 0x00000001040b7824 */ /* 0x000fe200078e020b */
[----:B0-----:R-:W-:Y:S02]  /*37d0*/  IADD3 R9, PT, PT, R9, 0x4, RZ ;  /* 0x0000000409097810 */ /* 0x001fe40007ffe0ff */
[----:B------:R-:W-:-:S02]  /*37e0*/  ISETP.NE.AND P0, PT, R10, RZ, PT ;  /* 0x000000ff0a00720c */ /* 0x000fc40003f05270 */
[----:B--2---:R-:W-:-:S05]  /*37f0*/  SHF.L.U32 R12, R2, 0x10, RZ ;  /* 0x00000010020c7819 */ /* 0x004fca00000006ff */
[----:B-1----:R-:W-:-:S06]  /*3800*/  FFMA R17, R8, R12, R17 ;  /* 0x0000000c08117223 */ /* 0x002fcc0000000011 */
[----:B------:R-:W-:Y:S05]  /*3810*/  @P0 BRA `(.L_x_116) ;  /* 0xfffffffc00d80947 */ /* 0x000fea000383ffff */
.L_x_111:
[----:B------:R-:W0:Y:S01]  /*3820*/  LDC.64 R2, c[0x0][0x398] ;  /* 0x0000e600ff027b82 */ /* 0x000e220000000a00 */
[----:B------:R-:W-:Y:S01]  /*3830*/  IMAD R5, R0, UR14, R5 ;  /* 0x0000000e00057c24 */ /* 0x000fe2000f8e0205 */
[----:B------:R-:W-:-:S03]  /*3840*/  F2FP.BF16.F32.PACK_AB R17, RZ, R17 ;  /* 0x00000011ff11723e */ /* 0x000fc600000010ff */
[----:B------:R-:W-:-:S04]  /*3850*/  IMAD R5, R4, UR15, R5 ;  /* 0x0000000f04057c24 */ /* 0x000fc8000f8e0205 */
[----:B0-----:R-:W-:-:S05]  /*3860*/  IMAD.WIDE R2, R5, 0x2, R2 ;  /* 0x0000000205027825 */ /* 0x001fca00078e0202 */
[----:B------:R-:W-:Y:S01]  /*3870*/  STG.E.U16 desc[UR8][R2.64], R17 ;  /* 0x0000001102007986 */ /* 0x000fe2000c101508 */
[----:B------:R-:W-:Y:S05]  /*3880*/  EXIT ;  /* 0x000000000000794d */ /* 0x000fea0003800000 */
        .weak           $__internal_1_$__cuda_sm3x_div_rn_noftz_f32_slowpath
        .type           $__internal_1_$__cuda_sm3x_div_rn_noftz_f32_slowpath,@function
        .size           $__internal_1_$__cuda_sm3x_div_rn_noftz_f32_slowpath,(.L_x_130 - $__internal_1_$__cuda_sm3x_div_rn_noftz_f32_slowpath)
$__internal_1_$__cuda_sm3x_div_rn_noftz_f32_slowpath:
[----:B------:R-:W-:Y:S01]  /*3890*/  SHF.R.U32.HI R9, RZ, 0x17, R3 ;  /* 0x00000017ff097819 */ /* 0x000fe20000011603 */
[----:B------:R-:W-:Y:S01]  /*38a0*/  BSSY.RECONVERGENT B1, `(.L_x_117) ;  /* 0x0000063000017945 */ /* 0x000fe20003800200 */
[----:B------:R-:W-:Y:S02]  /*38b0*/  SHF.R.U32.HI R11, RZ, 0x17, R0 ;  /* 0x00000017ff0b7819 */ /* 0x000fe40000011600 */
[----:B------:R-:W-:Y:S02]  /*38c0*/  LOP3.LUT R9, R9, 0xff, RZ, 0xc0, !PT ;  /* 0x000000ff09097812 */ /* 0x000fe400078ec0ff */
[----:B------:R-:W-:Y:S02]  /*38d0*/  LOP3.LUT R11, R11, 0xff, RZ, 0xc0, !PT ;  /* 0x000000ff0b0b7812 */ /* 0x000fe400078ec0ff */
[----:B------:R-:W-:Y:S02]  /*38e0*/  IADD3 R16, PT, PT, R9, -0x1, RZ ;  /* 0xffffffff09107810 */ /* 0x000fe40007ffe0ff */
[----:B------:R-:W-:Y:S01]  /*38f0*/  MOV R19, R3 ;  /* 0x0000000300137202 */ /* 0x000fe20000000f00 */
[----:B------:R-:W-:Y:S01]  /*3900*/  VIADD R17, R11, 0xffffffff ;  /* 0xffffffff0b117836 */ /* 0x000fe20000000000 */
        /* <DEDUP_REMOVED lines=22> */
[----:B------:R-:W-:Y:S01]  /*3a70*/  @P0 IMAD.MOV.U32 R10, RZ, RZ, RZ ;  /* 0x000000ffff0a0224 */ /* 0x000fe200078e00ff */
[----:B------:R-:W-:Y:S01]  /*3a80*/  @!P0 MOV R10, 0xffffffc0 ;  /* 0xffffffc0000a8802 */ /* 0x000fe20000000f00 */
[----:B------:R-:W-:Y:S01]  /*3a90*/  @!P0 FFMA R0, R0, 1.84467440737095516160e+19, RZ ;  /* 0x5f80000000008823 */ /* 0x000fe200000000ff */
[----:B------:R-:W-:Y:S02]  /*3aa0*/  @!P1 FFMA R19, R3, 1.84467440737095516160e+19, RZ ;  /* 0x5f80000003139823 */ /* 0x000fe400000000ff */
[----:B------:R-:W-:-:S07]  /*3ab0*/  @!P1 IADD3 R10, PT, PT, R10, 0x40, RZ ;  /* 0x000000400a0a9810 */ /* 0x000fce0007ffe0ff */
.L_x_118:
[----:B------:R-:W-:Y:S01]  /*3ac0*/  LEA R16, R9, 0xc0800000, 0x17 ;  /* 0xc080000009107811 */ /* 0x000fe200078eb8ff */
[----:B------:R-:W-:Y:S01]  /*3ad0*/  BSSY.RECONVERGENT B2, `(.L_x_123) ;  /* 0x0000036000027945 */ /* 0x000fe20003800200 */
[----:B------:R-:W-:-:S03]  /*3ae0*/  IADD3 R11, PT, PT, R11, -0x7f, RZ ;  /* 0xffffff810b0b7810 */ /* 0x000fc60007ffe0ff */
[----:B------:R-:W-:Y:S02]  /*3af0*/  IMAD.IADD R24, R19, 0x1, -R16 ;  /* 0x0000000113187824 */ /* 0x000fe400078e0a10 */
[C---:B------:R-:W-:Y:S01]  /*3b00*/  IMAD R0, R11.reuse, -0x800000, R0 ;  /* 0xff8000000b007824 */ /* 0x040fe200078e0200 */
[----:B------:R-:W-:Y:S01]  /*3b10*/  IADD3 R11, PT, PT, R11, 0x7f, -R9 ;  /* 0x0000007f0b0b7810 */ /* 0x000fe20007ffe809 */
[----:B------:R-:W0:Y:S01]  /*3b20*/  MUFU.RCP R16, R24 ;  /* 0x0000001800107308 */ /* 0x000e220000001000 */
[----:B------:R-:W-:Y:S02]  /*3b30*/  FADD.FTZ R17, -R24, -RZ ;  /* 0x800000ff18117221 */ /* 0x000fe40000010100 */
[----:B------:R-:W-:Y:S02]  /*3b40*/  IADD3 R11, PT, PT, R11, R10, RZ ;  /* 0x0000000a0b0b7210 */ /* 0x000fe40007ffe0ff */
[----:B0-----:R-:W-:-:S04]  /*3b50*/  FFMA R19, R16, R17, 1 ;  /* 0x3f80000010137423 */ /* 0x001fc80000000011 */
        /* <DEDUP_REMOVED lines=20> */
[CCC-:B------:R-:W-:Y:S01]  /*3ca0*/  FFMA.RP R11, R19.reuse, R17.reuse, R16.reuse ;  /* 0x00000011130b7223 */ /* 0x1c0fe20000008010 */
[----:B------:R-:W-:Y:S01]  /*3cb0*/  FFMA.RM R16, R19, R17, R16 ;  /* 0x0000001113107223 */ /* 0x000fe20000004010 */
[C---:B------:R-:W-:Y:S02]  /*3cc0*/  IADD3 R17, PT, PT, R9.reuse, 0x20, RZ ;  /* 0x0000002009117810 */ /* 0x040fe40007ffe0ff */
[----:B------:R-:W-:Y:S02]  /*3cd0*/  LOP3.LUT R10, R10, 0x7fffff, RZ, 0xc0, !PT ;  /* 0x007fffff0a0a7812 */ /* 0x000fe400078ec0ff */
[C---:B------:R-:W-:Y:S02]  /*3ce0*/  ISETP.NE.AND P2, PT, R9.reuse, RZ, PT ;  /* 0x000000ff0900720c */ /* 0x040fe40003f45270 */
[----:B------:R-:W-:Y:S02]  /*3cf0*/  LOP3.LUT R10, R10, 0x800000, RZ, 0xfc, !PT ;  /* 0x008000000a0a7812 */ /* 0x000fe400078efcff */
[----:B------:R-:W-:Y:S01]  /*3d00*/  ISETP.NE.AND P1, PT, R9, RZ, PT ;  /* 0x000000ff0900720c */ /* 0x000fe20003f25270 */
[----:B------:R-:W-:Y:S01]  /*3d10*/  IMAD.MOV R9, RZ, RZ, -R9 ;  /* 0x000000ffff097224 */ /* 0x000fe200078e0a09 */
[----:B------:R-:W-:-:S02]  /*3d20*/  SHF.L.U32 R17, R10, R17, RZ ;  /* 0x000000110a117219 */ /* 0x000fc400000006ff */
[----:B------:R-:W-:Y:S02]  /*3d30*/  FSETP.NEU.FTZ.AND P0, PT, R11, R16, PT ;  /* 0x000000100b00720b */ /* 0x000fe40003f1d000 */
[----:B------:R-:W-:Y:S02]  /*3d40*/  SEL R9, R9, RZ, P2 ;  /* 0x000000ff09097207 */ /* 0x000fe40001000000 */
[----:B------:R-:W-:Y:S02]  /*3d50*/  ISETP.NE.AND P1, PT, R17, RZ, P1 ;  /* 0x000000ff1100720c */ /* 0x000fe40000f25270 */
[----:B------:R-:W-:Y:S02]  /*3d60*/  SHF.R.U32.HI R9, RZ, R9, R10 ;  /* 0x00000009ff097219 */ /* 0x000fe4000001160a */
[----:B------:R-:W-:Y:S02]  /*3d70*/  PLOP3.LUT P0, PT, P0, P1, PT, 0xf8, 0x8f ;  /* 0x00000000008f781c */ /* 0x000fe40000703f70 */
[----:B------:R-:W-:-:S02]  /*3d80*/  SHF.R.U32.HI R11, RZ, 0x1, R9 ;  /* 0x00000001ff0b7819 */ /* 0x000fc40000011609 */
[----:B------:R-:W-:-:S04]  /*3d90*/  SEL R10, RZ, 0x1, !P0 ;  /* 0x00000001ff0a7807 */ /* 0x000fc80004000000 */
[----:B------:R-:W-:-:S04]  /*3da0*/  LOP3.LUT R10, R10, 0x1, R11, 0xf8, !PT ;  /* 0x000000010a0a7812 */ /* 0x000fc800078ef80b */
[----:B------:R-:W-:-:S04]  /*3db0*/  LOP3.LUT R10, R10, R9, RZ, 0xc0, !PT ;  /* 0x000000090a0a7212 */ /* 0x000fc800078ec0ff */
[----:B------:R-:W-:-:S04]  /*3dc0*/  IADD3 R11, PT, PT, R11, R10, RZ ;  /* 0x0000000a0b0b7210 */ /* 0x000fc80007ffe0ff */
[----:B------:R-:W-:Y:S01]  /*3dd0*/  LOP3.LUT R0, R11, R0, RZ, 0xfc, !PT ;  /* 0x000000000b007212 */ /* 0x000fe200078efcff */
[----:B------:R-:W-:Y:S06]  /*3de0*/  BRA `(.L_x_126) ;  /* 0x0000000000107947 */ /* 0x000fec0003800000 */
.L_x_125:
[----:B------:R-:W-:-:S04]  /*3df0*/  LOP3.LUT R0, R0, 0x80000000, RZ, 0xc0, !PT ;  /* 0x8000000000007812 */ /* 0x000fc800078ec0ff */
[----:B------:R-:W-:Y:S01]  /*3e00*/  LOP3.LUT R0, R0, 0x7f800000, RZ, 0xfc, !PT ;  /* 0x7f80000000007812 */ /* 0x000fe200078efcff */
[----:B------:R-:W-:Y:S06]  /*3e10*/  BRA `(.L_x_126) ;  /* 0x0000000000047947 */ /* 0x000fec0003800000 */
.L_x_124:
[----:B------:R-:W-:-:S07]  /*3e20*/  LEA R0, R11, R0, 0x17 ;  /* 0x000000000b007211 */ /* 0x000fce00078eb8ff */
.L_x_126:
[----:B------:R-:W-:Y:S05]  /*3e30*/  BSYNC.RECONVERGENT B2 ;  /* 0x0000000000027941 */ /* 0x000fea0003800200 */
.L_x_123:
[----:B------:R-:W-:Y:S05]  /*3e40*/  BRA `(.L_x_127) ;  /* 0x0000000000207947 */ /* 0x000fea0003800000 */
.L_x_122:
[----:B------:R-:W-:-:S04]  /*3e50*/  LOP3.LUT R0, R19, 0x80000000, R0, 0x48, !PT ;  /* 0x8000000013007812 */ /* 0x000fc800078e4800 */
[----:B------:R-:W-:Y:S01]  /*3e60*/  LOP3.LUT R0, R0, 0x7f800000, RZ, 0xfc, !PT ;  /* 0x7f80000000007812 */ /* 0x000fe200078efcff */
[----:B------:R-:W-:Y:S06]  /*3e70*/  BRA `(.L_x_127) ;  /* 0x0000000000147947 */ /* 0x000fec0003800000 */
.L_x_121:
[----:B------:R-:W-:Y:S01]  /*3e80*/  LOP3.LUT R0, R19, 0x80000000, R0, 0x48, !PT ;  /* 0x8000000013007812 */ /* 0x000fe200078e4800 */
[----:B------:R-:W-:Y:S06]  /*3e90*/  BRA `(.L_x_127) ;  /* 0x00000000000c7947 */ /* 0x000fec0003800000 */
.L_x_120:
[----:B------:R-:W0:Y:S01]  /*3ea0*/  MUFU.RSQ R0, -QNAN ;  /* 0xffc0000000007908 */ /* 0x000e220000001400 */
[----:B------:R-:W-:Y:S05]  /*3eb0*/  BRA `(.L_x_127) ;  /* 0x0000000000047947 */ /* 0x000fea0003800000 */
.L_x_119:
[----:B------:R-:W-:-:S07]  /*3ec0*/  FADD.FTZ R0, R0, R3 ;  /* 0x0000000300007221 */ /* 0x000fce0000010000 */
.L_x_127:
[----:B------:R-:W-:Y:S05]  /*3ed0*/  BSYNC.RECONVERGENT B1 ;  /* 0x0000000000017941 */ /* 0x000fea0003800200 */
.L_x_117:
[----:B------:R-:W-:Y:S01]  /*3ee0*/  HFMA2 R11, -RZ, RZ, 0, 0 ;  /* 0x00000000ff0b7431 */ /* 0x000fe200000001ff */
[----:B------:R-:W-:Y:S01]  /*3ef0*/  MOV R10, R2 ;  /* 0x00000002000a7202 */ /* 0x000fe20000000f00 */
[----:B0-----:R-:W-:-:S03]  /*3f00*/  IMAD.MOV.U32 R9, RZ, RZ, R0 ;  /* 0x000000ffff097224 */ /* 0x001fc600078e0000 */
[----:B------:R-:W-:Y:S05]  /*3f10*/  RET.REL.NODEC R10 `(_Z18swa_forward_kernelPK13__nv_bfloat16S1_S1_PS_S2_iiii) ;  /* 0xffffffc00a387950 */ /* 0x000fea0003c3ffff */
.L_x_128:
        /* <DEDUP_REMOVED lines=14> */
.L_x_130:


//--------------------- .nv.shared._Z23swa_single_token_kernelPK13__nv_bfloat16S1_S1_PS_iiii --------------------------
	.section	.nv.shared._Z23swa_single_token_kernelPK13__nv_bfloat16S1_S1_PS_iiii,"aw",@nobits
	.sectionflags	@""
	.align	16
	.zero		1024


//--------------------- .nv.shared.reserved.0     --------------------------
	.section	.nv.shared.reserved.0,"aw",@nobits
	.weak		__nv_reservedSMEM_offset_0_alias
	.size		__nv_reservedSMEM_offset_0_alias, 0, 64
	.other		__nv_reservedSMEM_offset_0_alias,@"STO_CUDA_RESERVED_SHARED STV_DEFAULT"
__nv_reservedSMEM_offset_0_alias:
	.zero		0
	.zero		64


//--------------------- .nv.shared._Z18swa_forward_kernelPK13__nv_bfloat16S1_S1_PS_S2_iiii --------------------------
	.section	.nv.shared._Z18swa_forward_kernelPK13__nv_bfloat16S1_S1_PS_S2_iiii,"aw",@nobits
	.sectionflags	@""
	.align	16
	.zero		1024


//--------------------- .nv.constant0._Z23swa_single_token_kernelPK13__nv_bfloat16S1_S1_PS_iiii --------------------------
	.section	.nv.constant0._Z23swa_single_token_kernelPK13__nv_bfloat16S1_S1_PS_iiii,"a",@progbits
	.sectionflags	@""
	.align	4
.nv.constant0._Z23swa_single_token_kernelPK13__nv_bfloat16S1_S1_PS_iiii:
	.zero		944


//--------------------- .nv.constant0._Z18swa_forward_kernelPK13__nv_bfloat16S1_S1_PS_S2_iiii --------------------------
	.section	.nv.constant0._Z18swa_forward_kernelPK13__nv_bfloat16S1_S1_PS_S2_iiii,"a",@progbits
	.sectionflags	@""
	.align	4
.nv.constant0._Z18swa_forward_kernelPK13__nv_bfloat16S1_S1_PS_S2_iiii:
	.zero		952


//--------------------- SYMBOLS --------------------------

	.type		.nv.reservedSmem.offset0,@object
	.size		.nv.reservedSmem.offset0,0x4
	.type		.nv.reservedSmem.cap,@object
	.size		.nv.reservedSmem.cap,0x4
